//
// Generated by NVIDIA NVVM Compiler
//
// Compiler Build ID: CL-36424714
// Cuda compilation tools, release 13.0, V13.0.88
// Based on NVVM 20.0.0
//

.version 9.0
.target sm_100
.address_size 64

	// .globl	_Z17kernel_dotproductPxS_S_x
.extern .shared .align 16 .b8 sadata[];
.extern .shared .align 16 .b8 sdata[];

.visible .entry _Z17kernel_dotproductPxS_S_x(
	.param .u64 .ptr .align 1 _Z17kernel_dotproductPxS_S_x_param_0,
	.param .u64 .ptr .align 1 _Z17kernel_dotproductPxS_S_x_param_1,
	.param .u64 .ptr .align 1 _Z17kernel_dotproductPxS_S_x_param_2,
	.param .u64 _Z17kernel_dotproductPxS_S_x_param_3
)
{
	.reg .pred 	%p<9>;
	.reg .b32 	%r<21>;
	.reg .b64 	%rd<22>;

	ld.param.u64 	%rd2, [_Z17kernel_dotproductPxS_S_x_param_0];
	ld.param.u64 	%rd3, [_Z17kernel_dotproductPxS_S_x_param_1];
	ld.param.u64 	%rd4, [_Z17kernel_dotproductPxS_S_x_param_2];
	ld.param.u64 	%rd5, [_Z17kernel_dotproductPxS_S_x_param_3];
	mov.b32 	%r19, 1;
	mov.u32 	%r1, %ntid.x;
$L__BB0_1:
	mov.u32 	%r2, %r19;
	setp.lt.s32 	%p1, %r2, %r1;
	shl.b32 	%r19, %r2, 1;
	@%p1 bra 	$L__BB0_1;
	mov.u32 	%r4, %tid.x;
	mov.u32 	%r5, %ctaid.x;
	mad.lo.s32 	%r10, %r2, %r5, %r4;
	cvt.u64.u32 	%rd1, %r10;
	setp.le.s64 	%p2, %rd5, %rd1;
	shl.b32 	%r11, %r4, 3;
	mov.u32 	%r12, sadata;
	add.s32 	%r6, %r12, %r11;
	@%p2 bra 	$L__BB0_4;
	cvta.to.global.u64 	%rd6, %rd2;
	shl.b64 	%rd7, %rd1, 3;
	add.s64 	%rd8, %rd6, %rd7;
	ld.global.u64 	%rd9, [%rd8];
	cvta.to.global.u64 	%rd10, %rd3;
	add.s64 	%rd11, %rd10, %rd7;
	ld.global.u64 	%rd12, [%rd11];
	mul.lo.s64 	%rd13, %rd12, %rd9;
	st.shared.u64 	[%r6], %rd13;
$L__BB0_4:
	bar.sync 	0;
	setp.lt.u32 	%p3, %r2, 2;
	@%p3 bra 	$L__BB0_9;
	mov.b32 	%r20, 1;
$L__BB0_6:
	shl.b32 	%r8, %r20, 1;
	add.s32 	%r14, %r8, -1;
	and.b32  	%r15, %r14, %r4;
	setp.ne.s32 	%p4, %r15, 0;
	add.s32 	%r16, %r20, %r4;
	cvt.u64.u32 	%rd14, %r16;
	setp.le.s64 	%p5, %rd5, %rd14;
	or.pred  	%p6, %p5, %p4;
	@%p6 bra 	$L__BB0_8;
	shl.b32 	%r17, %r20, 3;
	add.s32 	%r18, %r6, %r17;
	ld.shared.u64 	%rd15, [%r18];
	ld.shared.u64 	%rd16, [%r6];
	add.s64 	%rd17, %rd16, %rd15;
	st.shared.u64 	[%r6], %rd17;
$L__BB0_8:
	bar.sync 	0;
	setp.lt.u32 	%p7, %r8, %r2;
	mov.u32 	%r20, %r8;
	@%p7 bra 	$L__BB0_6;
$L__BB0_9:
	setp.ne.s32 	%p8, %r4, 0;
	@%p8 bra 	$L__BB0_11;
	ld.shared.u64 	%rd18, [sadata];
	cvta.to.global.u64 	%rd19, %rd4;
	mul.wide.u32 	%rd20, %r5, 8;
	add.s64 	%rd21, %rd19, %rd20;
	st.global.u64 	[%rd21], %rd18;
$L__BB0_11:
	ret;

}
	// .globl	_Z20kernel_check_threadsPxS_
.visible .entry _Z20kernel_check_threadsPxS_(
	.param .u64 .ptr .align 1 _Z20kernel_check_threadsPxS__param_0,
	.param .u64 .ptr .align 1 _Z20kernel_check_threadsPxS__param_1
)
{
	.reg .b32 	%r<5>;
	.reg .b64 	%rd<10>;

	ld.param.u64 	%rd1, [_Z20kernel_check_threadsPxS__param_0];
	ld.param.u64 	%rd2, [_Z20kernel_check_threadsPxS__param_1];
	cvta.to.global.u64 	%rd3, %rd2;
	cvta.to.global.u64 	%rd4, %rd1;
	mov.u32 	%r1, %ctaid.x;
	shl.b32 	%r2, %r1, 10;
	mov.u32 	%r3, %tid.x;
	or.b32  	%r4, %r2, %r3;
	cvt.u64.u32 	%rd5, %r1;
	mul.wide.u32 	%rd6, %r4, 8;
	add.s64 	%rd7, %rd4, %rd6;
	st.global.u64 	[%rd7], %rd5;
	cvt.u64.u32 	%rd8, %r3;
	add.s64 	%rd9, %rd3, %rd6;
	st.global.u64 	[%rd9], %rd8;
	ret;

}
	// .globl	_Z18kernel_dotproduct2ILj128EEvPxS0_S0_x
.visible .entry _Z18kernel_dotproduct2ILj128EEvPxS0_S0_x(
	.param .u64 .ptr .align 1 _Z18kernel_dotproduct2ILj128EEvPxS0_S0_x_param_0,
	.param .u64 .ptr .align 1 _Z18kernel_dotproduct2ILj128EEvPxS0_S0_x_param_1,
	.param .u64 .ptr .align 1 _Z18kernel_dotproduct2ILj128EEvPxS0_S0_x_param_2,
	.param .u64 _Z18kernel_dotproduct2ILj128EEvPxS0_S0_x_param_3
)
{
	.reg .pred 	%p<13>;
	.reg .b32 	%r<18>;
	.reg .b64 	%rd<60>;

	ld.param.u64 	%rd14, [_Z18kernel_dotproduct2ILj128EEvPxS0_S0_x_param_0];
	ld.param.u64 	%rd15, [_Z18kernel_dotproduct2ILj128EEvPxS0_S0_x_param_1];
	ld.param.u64 	%rd12, [_Z18kernel_dotproduct2ILj128EEvPxS0_S0_x_param_2];
	ld.param.u64 	%rd13, [_Z18kernel_dotproduct2ILj128EEvPxS0_S0_x_param_3];
	cvta.to.global.u64 	%rd1, %rd15;
	cvta.to.global.u64 	%rd2, %rd14;
	mov.b32 	%r17, 1;
	mov.u32 	%r1, %ntid.x;
$L__BB2_1:
	mov.u32 	%r2, %r17;
	setp.lt.s32 	%p1, %r2, %r1;
	shl.b32 	%r17, %r2, 1;
	@%p1 bra 	$L__BB2_1;
	mov.u32 	%r4, %tid.x;
	mov.u32 	%r5, %ctaid.x;
	mul.lo.s32 	%r8, %r5, %r2;
	shl.b32 	%r9, %r8, 1;
	add.s32 	%r10, %r9, %r4;
	cvt.u64.u32 	%rd3, %r10;
	cvt.u64.u32 	%rd4, %r2;
	add.s64 	%rd16, %rd3, %rd4;
	setp.ge.s64 	%p2, %rd16, %rd13;
	@%p2 bra 	$L__BB2_4;
	shl.b64 	%rd23, %rd3, 3;
	add.s64 	%rd24, %rd2, %rd23;
	ld.global.u64 	%rd25, [%rd24];
	add.s64 	%rd26, %rd1, %rd23;
	ld.global.u64 	%rd27, [%rd26];
	mul.lo.s64 	%rd28, %rd27, %rd25;
	shl.b64 	%rd29, %rd4, 3;
	add.s64 	%rd30, %rd24, %rd29;
	ld.global.u64 	%rd31, [%rd30];
	add.s64 	%rd32, %rd26, %rd29;
	ld.global.u64 	%rd33, [%rd32];
	mad.lo.s64 	%rd58, %rd33, %rd31, %rd28;
	bra.uni 	$L__BB2_6;
$L__BB2_4:
	setp.le.s64 	%p3, %rd13, %rd3;
	mov.b64 	%rd58, 0;
	@%p3 bra 	$L__BB2_6;
	shl.b64 	%rd18, %rd3, 3;
	add.s64 	%rd19, %rd2, %rd18;
	ld.global.u64 	%rd20, [%rd19];
	add.s64 	%rd21, %rd1, %rd18;
	ld.global.u64 	%rd22, [%rd21];
	mul.lo.s64 	%rd58, %rd22, %rd20;
$L__BB2_6:
	shl.b32 	%r11, %r4, 3;
	mov.u32 	%r12, sdata;
	add.s32 	%r6, %r12, %r11;
	st.shared.u64 	[%r6], %rd58;
	bar.sync 	0;
	shr.u32 	%r13, %r2, 1;
	cvt.u64.u32 	%rd59, %r13;
	setp.lt.u32 	%p4, %r2, 66;
	cvt.u64.u32 	%rd9, %r4;
	add.s64 	%rd34, %rd59, %rd9;
	setp.ge.s64 	%p5, %rd34, %rd13;
	or.pred  	%p6, %p4, %p5;
	@%p6 bra 	$L__BB2_10;
$L__BB2_7:
	setp.le.u64 	%p7, %rd59, %rd9;
	@%p7 bra 	$L__BB2_9;
	cvt.u32.u64 	%r14, %rd59;
	shl.b32 	%r15, %r14, 3;
	add.s32 	%r16, %r6, %r15;
	ld.shared.u64 	%rd36, [%r16];
	ld.shared.u64 	%rd37, [%r6];
	add.s64 	%rd38, %rd37, %rd36;
	st.shared.u64 	[%r6], %rd38;
$L__BB2_9:
	bar.sync 	0;
	shr.u64 	%rd11, %rd59, 1;
	setp.gt.u64 	%p8, %rd59, 65;
	add.s64 	%rd40, %rd11, %rd9;
	setp.lt.s64 	%p9, %rd40, %rd13;
	and.pred  	%p10, %p8, %p9;
	mov.u64 	%rd59, %rd11;
	@%p10 bra 	$L__BB2_7;
$L__BB2_10:
	setp.gt.u32 	%p11, %r4, 31;
	@%p11 bra 	$L__BB2_13;
	ld.shared.u64 	%rd41, [%r6+256];
	ld.shared.u64 	%rd42, [%r6];
	add.s64 	%rd43, %rd42, %rd41;
	ld.shared.u64 	%rd44, [%r6+128];
	add.s64 	%rd45, %rd44, %rd43;
	ld.shared.u64 	%rd46, [%r6+64];
	add.s64 	%rd47, %rd46, %rd45;
	ld.shared.u64 	%rd48, [%r6+32];
	add.s64 	%rd49, %rd48, %rd47;
	ld.shared.u64 	%rd50, [%r6+16];
	add.s64 	%rd51, %rd50, %rd49;
	ld.shared.u64 	%rd52, [%r6+8];
	add.s64 	%rd53, %rd52, %rd51;
	st.shared.u64 	[%r6], %rd53;
	setp.ne.s32 	%p12, %r4, 0;
	@%p12 bra 	$L__BB2_13;
	ld.shared.u64 	%rd54, [sdata];
	cvta.to.global.u64 	%rd55, %rd12;
	mul.wide.u32 	%rd56, %r5, 8;
	add.s64 	%rd57, %rd55, %rd56;
	st.global.u64 	[%rd57], %rd54;
$L__BB2_13:
	ret;

}
	// .globl	_Z18kernel_dotproduct2ILj256EEvPxS0_S0_x
.visible .entry _Z18kernel_dotproduct2ILj256EEvPxS0_S0_x(
	.param .u64 .ptr .align 1 _Z18kernel_dotproduct2ILj256EEvPxS0_S0_x_param_0,
	.param .u64 .ptr .align 1 _Z18kernel_dotproduct2ILj256EEvPxS0_S0_x_param_1,
	.param .u64 .ptr .align 1 _Z18kernel_dotproduct2ILj256EEvPxS0_S0_x_param_2,
	.param .u64 _Z18kernel_dotproduct2ILj256EEvPxS0_S0_x_param_3
)
{
	.reg .pred 	%p<13>;
	.reg .b32 	%r<18>;
	.reg .b64 	%rd<60>;

	ld.param.u64 	%rd14, [_Z18kernel_dotproduct2ILj256EEvPxS0_S0_x_param_0];
	ld.param.u64 	%rd15, [_Z18kernel_dotproduct2ILj256EEvPxS0_S0_x_param_1];
	ld.param.u64 	%rd12, [_Z18kernel_dotproduct2ILj256EEvPxS0_S0_x_param_2];
	ld.param.u64 	%rd13, [_Z18kernel_dotproduct2ILj256EEvPxS0_S0_x_param_3];
	cvta.to.global.u64 	%rd1, %rd15;
	cvta.to.global.u64 	%rd2, %rd14;
	mov.b32 	%r17, 1;
	mov.u32 	%r1, %ntid.x;
$L__BB3_1:
	mov.u32 	%r2, %r17;
	setp.lt.s32 	%p1, %r2, %r1;
	shl.b32 	%r17, %r2, 1;
	@%p1 bra 	$L__BB3_1;
	mov.u32 	%r4, %tid.x;
	mov.u32 	%r5, %ctaid.x;
	mul.lo.s32 	%r8, %r5, %r2;
	shl.b32 	%r9, %r8, 1;
	add.s32 	%r10, %r9, %r4;
	cvt.u64.u32 	%rd3, %r10;
	cvt.u64.u32 	%rd4, %r2;
	add.s64 	%rd16, %rd3, %rd4;
	setp.ge.s64 	%p2, %rd16, %rd13;
	@%p2 bra 	$L__BB3_4;
	shl.b64 	%rd23, %rd3, 3;
	add.s64 	%rd24, %rd2, %rd23;
	ld.global.u64 	%rd25, [%rd24];
	add.s64 	%rd26, %rd1, %rd23;
	ld.global.u64 	%rd27, [%rd26];
	mul.lo.s64 	%rd28, %rd27, %rd25;
	shl.b64 	%rd29, %rd4, 3;
	add.s64 	%rd30, %rd24, %rd29;
	ld.global.u64 	%rd31, [%rd30];
	add.s64 	%rd32, %rd26, %rd29;
	ld.global.u64 	%rd33, [%rd32];
	mad.lo.s64 	%rd58, %rd33, %rd31, %rd28;
	bra.uni 	$L__BB3_6;
$L__BB3_4:
	setp.le.s64 	%p3, %rd13, %rd3;
	mov.b64 	%rd58, 0;
	@%p3 bra 	$L__BB3_6;
	shl.b64 	%rd18, %rd3, 3;
	add.s64 	%rd19, %rd2, %rd18;
	ld.global.u64 	%rd20, [%rd19];
	add.s64 	%rd21, %rd1, %rd18;
	ld.global.u64 	%rd22, [%rd21];
	mul.lo.s64 	%rd58, %rd22, %rd20;
$L__BB3_6:
	shl.b32 	%r11, %r4, 3;
	mov.u32 	%r12, sdata;
	add.s32 	%r6, %r12, %r11;
	st.shared.u64 	[%r6], %rd58;
	bar.sync 	0;
	shr.u32 	%r13, %r2, 1;
	cvt.u64.u32 	%rd59, %r13;
	setp.lt.u32 	%p4, %r2, 66;
	cvt.u64.u32 	%rd9, %r4;
	add.s64 	%rd34, %rd59, %rd9;
	setp.ge.s64 	%p5, %rd34, %rd13;
	or.pred  	%p6, %p4, %p5;
	@%p6 bra 	$L__BB3_10;
$L__BB3_7:
	setp.le.u64 	%p7, %rd59, %rd9;
	@%p7 bra 	$L__BB3_9;
	cvt.u32.u64 	%r14, %rd59;
	shl.b32 	%r15, %r14, 3;
	add.s32 	%r16, %r6, %r15;
	ld.shared.u64 	%rd36, [%r16];
	ld.shared.u64 	%rd37, [%r6];
	add.s64 	%rd38, %rd37, %rd36;
	st.shared.u64 	[%r6], %rd38;
$L__BB3_9:
	bar.sync 	0;
	shr.u64 	%rd11, %rd59, 1;
	setp.gt.u64 	%p8, %rd59, 65;
	add.s64 	%rd40, %rd11, %rd9;
	setp.lt.s64 	%p9, %rd40, %rd13;
	and.pred  	%p10, %p8, %p9;
	mov.u64 	%rd59, %rd11;
	@%p10 bra 	$L__BB3_7;
$L__BB3_10:
	setp.gt.u32 	%p11, %r4, 31;
	@%p11 bra 	$L__BB3_13;
	ld.shared.u64 	%rd41, [%r6+256];
	ld.shared.u64 	%rd42, [%r6];
	add.s64 	%rd43, %rd42, %rd41;
	ld.shared.u64 	%rd44, [%r6+128];
	add.s64 	%rd45, %rd44, %rd43;
	ld.shared.u64 	%rd46, [%r6+64];
	add.s64 	%rd47, %rd46, %rd45;
	ld.shared.u64 	%rd48, [%r6+32];
	add.s64 	%rd49, %rd48, %rd47;
	ld.shared.u64 	%rd50, [%r6+16];
	add.s64 	%rd51, %rd50, %rd49;
	ld.shared.u64 	%rd52, [%r6+8];
	add.s64 	%rd53, %rd52, %rd51;
	st.shared.u64 	[%r6], %rd53;
	setp.ne.s32 	%p12, %r4, 0;
	@%p12 bra 	$L__BB3_13;
	ld.shared.u64 	%rd54, [sdata];
	cvta.to.global.u64 	%rd55, %rd12;
	mul.wide.u32 	%rd56, %r5, 8;
	add.s64 	%rd57, %rd55, %rd56;
	st.global.u64 	[%rd57], %rd54;
$L__BB3_13:
	ret;

}
	// .globl	_Z18kernel_dotproduct2ILj1024EEvPxS0_S0_x
.visible .entry _Z18kernel_dotproduct2ILj1024EEvPxS0_S0_x(
	.param .u64 .ptr .align 1 _Z18kernel_dotproduct2ILj1024EEvPxS0_S0_x_param_0,
	.param .u64 .ptr .align 1 _Z18kernel_dotproduct2ILj1024EEvPxS0_S0_x_param_1,
	.param .u64 .ptr .align 1 _Z18kernel_dotproduct2ILj1024EEvPxS0_S0_x_param_2,
	.param .u64 _Z18kernel_dotproduct2ILj1024EEvPxS0_S0_x_param_3
)
{
	.reg .pred 	%p<13>;
	.reg .b32 	%r<18>;
	.reg .b64 	%rd<60>;

	ld.param.u64 	%rd14, [_Z18kernel_dotproduct2ILj1024EEvPxS0_S0_x_param_0];
	ld.param.u64 	%rd15, [_Z18kernel_dotproduct2ILj1024EEvPxS0_S0_x_param_1];
	ld.param.u64 	%rd12, [_Z18kernel_dotproduct2ILj1024EEvPxS0_S0_x_param_2];
	ld.param.u64 	%rd13, [_Z18kernel_dotproduct2ILj1024EEvPxS0_S0_x_param_3];
	cvta.to.global.u64 	%rd1, %rd15;
	cvta.to.global.u64 	%rd2, %rd14;
	mov.b32 	%r17, 1;
	mov.u32 	%r1, %ntid.x;
$L__BB4_1:
	mov.u32 	%r2, %r17;
	setp.lt.s32 	%p1, %r2, %r1;
	shl.b32 	%r17, %r2, 1;
	@%p1 bra 	$L__BB4_1;
	mov.u32 	%r4, %tid.x;
	mov.u32 	%r5, %ctaid.x;
	mul.lo.s32 	%r8, %r5, %r2;
	shl.b32 	%r9, %r8, 1;
	add.s32 	%r10, %r9, %r4;
	cvt.u64.u32 	%rd3, %r10;
	cvt.u64.u32 	%rd4, %r2;
	add.s64 	%rd16, %rd3, %rd4;
	setp.ge.s64 	%p2, %rd16, %rd13;
	@%p2 bra 	$L__BB4_4;
	shl.b64 	%rd23, %rd3, 3;
	add.s64 	%rd24, %rd2, %rd23;
	ld.global.u64 	%rd25, [%rd24];
	add.s64 	%rd26, %rd1, %rd23;
	ld.global.u64 	%rd27, [%rd26];
	mul.lo.s64 	%rd28, %rd27, %rd25;
	shl.b64 	%rd29, %rd4, 3;
	add.s64 	%rd30, %rd24, %rd29;
	ld.global.u64 	%rd31, [%rd30];
	add.s64 	%rd32, %rd26, %rd29;
	ld.global.u64 	%rd33, [%rd32];
	mad.lo.s64 	%rd58, %rd33, %rd31, %rd28;
	bra.uni 	$L__BB4_6;
$L__BB4_4:
	setp.le.s64 	%p3, %rd13, %rd3;
	mov.b64 	%rd58, 0;
	@%p3 bra 	$L__BB4_6;
	shl.b64 	%rd18, %rd3, 3;
	add.s64 	%rd19, %rd2, %rd18;
	ld.global.u64 	%rd20, [%rd19];
	add.s64 	%rd21, %rd1, %rd18;
	ld.global.u64 	%rd22, [%rd21];
	mul.lo.s64 	%rd58, %rd22, %rd20;
$L__BB4_6:
	shl.b32 	%r11, %r4, 3;
	mov.u32 	%r12, sdata;
	add.s32 	%r6, %r12, %r11;
	st.shared.u64 	[%r6], %rd58;
	bar.sync 	0;
	shr.u32 	%r13, %r2, 1;
	cvt.u64.u32 	%rd59, %r13;
	setp.lt.u32 	%p4, %r2, 66;
	cvt.u64.u32 	%rd9, %r4;
	add.s64 	%rd34, %rd59, %rd9;
	setp.ge.s64 	%p5, %rd34, %rd13;
	or.pred  	%p6, %p4, %p5;
	@%p6 bra 	$L__BB4_10;
$L__BB4_7:
	setp.le.u64 	%p7, %rd59, %rd9;
	@%p7 bra 	$L__BB4_9;
	cvt.u32.u64 	%r14, %rd59;
	shl.b32 	%r15, %r14, 3;
	add.s32 	%r16, %r6, %r15;
	ld.shared.u64 	%rd36, [%r16];
	ld.shared.u64 	%rd37, [%r6];
	add.s64 	%rd38, %rd37, %rd36;
	st.shared.u64 	[%r6], %rd38;
$L__BB4_9:
	bar.sync 	0;
	shr.u64 	%rd11, %rd59, 1;
	setp.gt.u64 	%p8, %rd59, 65;
	add.s64 	%rd40, %rd11, %rd9;
	setp.lt.s64 	%p9, %rd40, %rd13;
	and.pred  	%p10, %p8, %p9;
	mov.u64 	%rd59, %rd11;
	@%p10 bra 	$L__BB4_7;
$L__BB4_10:
	setp.gt.u32 	%p11, %r4, 31;
	@%p11 bra 	$L__BB4_13;
	ld.shared.u64 	%rd41, [%r6+256];
	ld.shared.u64 	%rd42, [%r6];
	add.s64 	%rd43, %rd42, %rd41;
	ld.shared.u64 	%rd44, [%r6+128];
	add.s64 	%rd45, %rd44, %rd43;
	ld.shared.u64 	%rd46, [%r6+64];
	add.s64 	%rd47, %rd46, %rd45;
	ld.shared.u64 	%rd48, [%r6+32];
	add.s64 	%rd49, %rd48, %rd47;
	ld.shared.u64 	%rd50, [%r6+16];
	add.s64 	%rd51, %rd50, %rd49;
	ld.shared.u64 	%rd52, [%r6+8];
	add.s64 	%rd53, %rd52, %rd51;
	st.shared.u64 	[%r6], %rd53;
	setp.ne.s32 	%p12, %r4, 0;
	@%p12 bra 	$L__BB4_13;
	ld.shared.u64 	%rd54, [sdata];
	cvta.to.global.u64 	%rd55, %rd12;
	mul.wide.u32 	%rd56, %r5, 8;
	add.s64 	%rd57, %rd55, %rd56;
	st.global.u64 	[%rd57], %rd54;
$L__BB4_13:
	ret;

}


// ===== COMPILED SASS (sm_100) =====

	.target	sm_100

	.elftype	@"ET_EXEC"


//--------------------- .note.nv.tkinfo           --------------------------
	.section	.note.nv.tkinfo,"",@"SHT_NOTE"
	.sectionflags	@"SHF_NOTE_NV_TKINFO"
	.tkinfo
        /*0018*/ 	.word	0x00000002
        /*0030*/ 	.string	""
        /*0030*/ 	.string	"ptxas"
        /*0030*/ 	.string	"Cuda compilation tools, release 13.0, V13.0.88"
        /*0030*/ 	.string	"Build cuda_13.0.r13.0/compiler.36424714_0"
        /*0030*/ 	.string	"-arch sm_100 -m 64 "



//--------------------- .note.nv.cuinfo           --------------------------
	.section	.note.nv.cuinfo,"",@"SHT_NOTE"
	.sectionflags	@"SHF_NOTE_NV_CUINFO"
        /*0018*/ 	.short	0x0002
        /*001a*/ 	.short	0x0064
        /*001c*/ 	.short	0x0082
	.zero		2


//--------------------- .nv.info                  --------------------------
	.section	.nv.info,"",@"SHT_CUDA_INFO"
	.align	4


	//----- nvinfo : EIATTR_REGCOUNT
	.align		4
        /*0000*/ 	.byte	0x04, 0x2f
        /*0002*/ 	.short	(.L_1 - .L_0)
	.align		4
.L_0:
        /*0004*/ 	.word	index@(_Z17kernel_dotproductPxS_S_x)
        /*0008*/ 	.word	0x0000000e


	//----- nvinfo : EIATTR_FRAME_SIZE
	.align		4
.L_1:
        /*000c*/ 	.byte	0x04, 0x11
        /*000e*/ 	.short	(.L_3 - .L_2)
	.align		4
.L_2:
        /*0010*/ 	.word	index@(_Z17kernel_dotproductPxS_S_x)
        /*0014*/ 	.word	0x00000000


	//----- nvinfo : EIATTR_REGCOUNT
	.align		4
.L_3:
        /*0018*/ 	.byte	0x04, 0x2f
        /*001a*/ 	.short	(.L_5 - .L_4)
	.align		4
.L_4:
        /*001c*/ 	.word	index@(_Z20kernel_check_threadsPxS_)
        /*0020*/ 	.word	0x0000000c


	//----- nvinfo : EIATTR_FRAME_SIZE
	.align		4
.L_5:
        /*0024*/ 	.byte	0x04, 0x11
        /*0026*/ 	.short	(.L_7 - .L_6)
	.align		4
.L_6:
        /*0028*/ 	.word	index@(_Z20kernel_check_threadsPxS_)
        /*002c*/ 	.word	0x00000000


	//----- nvinfo : EIATTR_REGCOUNT
	.align		4
.L_7:
        /*0030*/ 	.byte	0x04, 0x2f
        /*0032*/ 	.short	(.L_9 - .L_8)
	.align		4
.L_8:
        /*0034*/ 	.word	index@(_Z18kernel_dotproduct2ILj128EEvPxS0_S0_x)
        /*0038*/ 	.word	0x00000016


	//----- nvinfo : EIATTR_FRAME_SIZE
	.align		4
.L_9:
        /*003c*/ 	.byte	0x04, 0x11
        /*003e*/ 	.short	(.L_11 - .L_10)
	.align		4
.L_10:
        /*0040*/ 	.word	index@(_Z18kernel_dotproduct2ILj128EEvPxS0_S0_x)
        /*0044*/ 	.word	0x00000000


	//----- nvinfo : EIATTR_REGCOUNT
	.align		4
.L_11:
        /*0048*/ 	.byte	0x04, 0x2f
        /*004a*/ 	.short	(.L_13 - .L_12)
	.align		4
.L_12:
        /*004c*/ 	.word	index@(_Z18kernel_dotproduct2ILj256EEvPxS0_S0_x)
        /*0050*/ 	.word	0x00000016


	//----- nvinfo : EIATTR_FRAME_SIZE
	.align		4
.L_13:
        /*0054*/ 	.byte	0x04, 0x11
        /*0056*/ 	.short	(.L_15 - .L_14)
	.align		4
.L_14:
        /*0058*/ 	.word	index@(_Z18kernel_dotproduct2ILj256EEvPxS0_S0_x)
        /*005c*/ 	.word	0x00000000


	//----- nvinfo : EIATTR_REGCOUNT
	.align		4
.L_15:
        /*0060*/ 	.byte	0x04, 0x2f
        /*0062*/ 	.short	(.L_17 - .L_16)
	.align		4
.L_16:
        /*0064*/ 	.word	index@(_Z18kernel_dotproduct2ILj1024EEvPxS0_S0_x)
        /*0068*/ 	.word	0x00000016


	//----- nvinfo : EIATTR_FRAME_SIZE
	.align		4
.L_17:
        /*006c*/ 	.byte	0x04, 0x11
        /*006e*/ 	.short	(.L_19 - .L_18)
	.align		4
.L_18:
        /*0070*/ 	.word	index@(_Z18kernel_dotproduct2ILj1024EEvPxS0_S0_x)
        /*0074*/ 	.word	0x00000000


	//----- nvinfo : EIATTR_MIN_STACK_SIZE
	.align		4
.L_19:
        /*0078*/ 	.byte	0x04, 0x12
        /*007a*/ 	.short	(.L_21 - .L_20)
	.align		4
.L_20:
        /*007c*/ 	.word	index@(_Z18kernel_dotproduct2ILj1024EEvPxS0_S0_x)
        /*0080*/ 	.word	0x00000000


	//----- nvinfo : EIATTR_MIN_STACK_SIZE
	.align		4
.L_21:
        /*0084*/ 	.byte	0x04, 0x12
        /*0086*/ 	.short	(.L_23 - .L_22)
	.align		4
.L_22:
        /*0088*/ 	.word	index@(_Z18kernel_dotproduct2ILj256EEvPxS0_S0_x)
        /*008c*/ 	.word	0x00000000


	//----- nvinfo : EIATTR_MIN_STACK_SIZE
	.align		4
.L_23:
        /*0090*/ 	.byte	0x04, 0x12
        /*0092*/ 	.short	(.L_25 - .L_24)
	.align		4
.L_24:
        /*0094*/ 	.word	index@(_Z18kernel_dotproduct2ILj128EEvPxS0_S0_x)
        /*0098*/ 	.word	0x00000000


	//----- nvinfo : EIATTR_MIN_STACK_SIZE
	.align		4
.L_25:
        /*009c*/ 	.byte	0x04, 0x12
        /*009e*/ 	.short	(.L_27 - .L_26)
	.align		4
.L_26:
        /*00a0*/ 	.word	index@(_Z20kernel_check_threadsPxS_)
        /*00a4*/ 	.word	0x00000000


	//----- nvinfo : EIATTR_MIN_STACK_SIZE
	.align		4
.L_27:
        /*00a8*/ 	.byte	0x04, 0x12
        /*00aa*/ 	.short	(.L_29 - .L_28)
	.align		4
.L_28:
        /*00ac*/ 	.word	index@(_Z17kernel_dotproductPxS_S_x)
        /*00b0*/ 	.word	0x00000000
.L_29:


//--------------------- .nv.compat                --------------------------
	.section	.nv.compat,"",@"SHT_CUDA_COMPAT_INFO"
	.align	4
        /*0000*/ 	.byte	0x02, 0x09, 0x00, 0x00, 0x02, 0x02, 0x01, 0x00, 0x02, 0x05, 0x05, 0x00, 0x03, 0x07, 0x01, 0x01
        /*0010*/ 	.byte	0x02, 0x03, 0x00, 0x00, 0x02, 0x06, 0x01, 0x00, 0x04, 0x0b, 0x08, 0x00, 0x09, 0x00, 0x00, 0x00
        /*0020*/ 	.byte	0x00, 0x00, 0x00, 0x00


//--------------------- .nv.info._Z18kernel_dotproduct2ILj1024EEvPxS0_S0_x --------------------------
	.section	.nv.info._Z18kernel_dotproduct2ILj1024EEvPxS0_S0_x,"",@"SHT_CUDA_INFO"
	.sectionflags	@""
	.align	4


	//----- nvinfo : EIATTR_CUDA_API_VERSION
	.align		4
        /*0000*/ 	.byte	0x04, 0x37
        /*0002*/ 	.short	(.L_31 - .L_30)
.L_30:
        /*0004*/ 	.word	0x00000082


	//----- nvinfo : EIATTR_KPARAM_INFO
	.align		4
.L_31:
        /*0008*/ 	.byte	0x04, 0x17
        /*000a*/ 	.short	(.L_33 - .L_32)
.L_32:
        /*000c*/ 	.word	0x00000000
        /*0010*/ 	.short	0x0003
        /*0012*/ 	.short	0x0018
        /*0014*/ 	.byte	0x00, 0xf0, 0x21, 0x00


	//----- nvinfo : EIATTR_KPARAM_INFO
	.align		4
.L_33:
        /*0018*/ 	.byte	0x04, 0x17
        /*001a*/ 	.short	(.L_35 - .L_34)
.L_34:
        /*001c*/ 	.word	0x00000000
        /*0020*/ 	.short	0x0002
        /*0022*/ 	.short	0x0010
        /*0024*/ 	.byte	0x00, 0xf5, 0x21, 0x00


	//----- nvinfo : EIATTR_KPARAM_INFO
	.align		4
.L_35:
        /*0028*/ 	.byte	0x04, 0x17
        /*002a*/ 	.short	(.L_37 - .L_36)
.L_36:
        /*002c*/ 	.word	0x00000000
        /*0030*/ 	.short	0x0001
        /*0032*/ 	.short	0x0008
        /*0034*/ 	.byte	0x00, 0xf5, 0x21, 0x00


	//----- nvinfo : EIATTR_KPARAM_INFO
	.align		4
.L_37:
        /*0038*/ 	.byte	0x04, 0x17
        /*003a*/ 	.short	(.L_39 - .L_38)
.L_38:
        /*003c*/ 	.word	0x00000000
        /*0040*/ 	.short	0x0000
        /*0042*/ 	.short	0x0000
        /*0044*/ 	.byte	0x00, 0xf5, 0x21, 0x00


	//----- nvinfo : EIATTR_SPARSE_MMA_MASK
	.align		4
.L_39:
        /*0048*/ 	.byte	0x03, 0x50
        /*004a*/ 	.short	0x0000


	//----- nvinfo : EIATTR_MAXREG_COUNT
	.align		4
        /*004c*/ 	.byte	0x03, 0x1b
        /*004e*/ 	.short	0x00ff


	//----- nvinfo : EIATTR_NUM_BARRIERS
	.align		4
        /*0050*/ 	.byte	0x02, 0x4c
        /*0052*/ 	.byte	0x01
	.zero		1


	//----- nvinfo : EIATTR_MERCURY_ISA_VERSION
	.align		4
        /*0054*/ 	.byte	0x03, 0x5f
        /*0056*/ 	.short	0x0101


	//----- nvinfo : EIATTR_VRC_CTA_INIT_COUNT
	.align		4
        /*0058*/ 	.byte	0x02, 0x4a
	.zero		1
	.zero		1


	//----- nvinfo : EIATTR_EXIT_INSTR_OFFSETS
	.align		4
        /*005c*/ 	.byte	0x04, 0x1c
        /*005e*/ 	.short	(.L_41 - .L_40)


	//   ....[0]....
.L_40:
        /*0060*/ 	.word	0x00000660


	//   ....[1]....
        /*0064*/ 	.word	0x00000760


	//   ....[2]....
        /*0068*/ 	.word	0x000007e0


	//----- nvinfo : EIATTR_CRS_STACK_SIZE
	.align		4
.L_41:
        /*006c*/ 	.byte	0x04, 0x1e
        /*006e*/ 	.short	(.L_43 - .L_42)
.L_42:
        /*0070*/ 	.word	0x00000000


	//----- nvinfo : EIATTR_CBANK_PARAM_SIZE
	.align		4
.L_43:
        /*0074*/ 	.byte	0x03, 0x19
        /*0076*/ 	.short	0x0020


	//----- nvinfo : EIATTR_PARAM_CBANK
	.align		4
        /*0078*/ 	.byte	0x04, 0x0a
        /*007a*/ 	.short	(.L_45 - .L_44)
	.align		4
.L_44:
        /*007c*/ 	.word	index@(.nv.constant0._Z18kernel_dotproduct2ILj1024EEvPxS0_S0_x)
        /*0080*/ 	.short	0x0380
        /*0082*/ 	.short	0x0020


	//----- nvinfo : EIATTR_SW_WAR
	.align		4
.L_45:
        /*0084*/ 	.byte	0x04, 0x36
        /*0086*/ 	.short	(.L_47 - .L_46)
.L_46:
        /*0088*/ 	.word	0x00000008
.L_47:


//--------------------- .nv.info._Z18kernel_dotproduct2ILj256EEvPxS0_S0_x --------------------------
	.section	.nv.info._Z18kernel_dotproduct2ILj256EEvPxS0_S0_x,"",@"SHT_CUDA_INFO"
	.sectionflags	@""
	.align	4


	//----- nvinfo : EIATTR_CUDA_API_VERSION
	.align		4
        /*0000*/ 	.byte	0x04, 0x37
        /*0002*/ 	.short	(.L_49 - .L_48)
.L_48:
        /*0004*/ 	.word	0x00000082


	//----- nvinfo : EIATTR_KPARAM_INFO
	.align		4
.L_49:
        /*0008*/ 	.byte	0x04, 0x17
        /*000a*/ 	.short	(.L_51 - .L_50)
.L_50:
        /*000c*/ 	.word	0x00000000
        /*0010*/ 	.short	0x0003
        /*0012*/ 	.short	0x0018
        /*0014*/ 	.byte	0x00, 0xf0, 0x21, 0x00


	//----- nvinfo : EIATTR_KPARAM_INFO
	.align		4
.L_51:
        /*0018*/ 	.byte	0x04, 0x17
        /*001a*/ 	.short	(.L_53 - .L_52)
.L_52:
        /*001c*/ 	.word	0x00000000
        /*0020*/ 	.short	0x0002
        /*0022*/ 	.short	0x0010
        /*0024*/ 	.byte	0x00, 0xf5, 0x21, 0x00


	//----- nvinfo : EIATTR_KPARAM_INFO
	.align		4
.L_53:
        /*0028*/ 	.byte	0x04, 0x17
        /*002a*/ 	.short	(.L_55 - .L_54)
.L_54:
        /*002c*/ 	.word	0x00000000
        /*0030*/ 	.short	0x0001
        /*0032*/ 	.short	0x0008
        /*0034*/ 	.byte	0x00, 0xf5, 0x21, 0x00


	//----- nvinfo : EIATTR_KPARAM_INFO
	.align		4
.L_55:
        /*0038*/ 	.byte	0x04, 0x17
        /*003a*/ 	.short	(.L_57 - .L_56)
.L_56:
        /*003c*/ 	.word	0x00000000
        /*0040*/ 	.short	0x0000
        /*0042*/ 	.short	0x0000
        /*0044*/ 	.byte	0x00, 0xf5, 0x21, 0x00


	//----- nvinfo : EIATTR_SPARSE_MMA_MASK
	.align		4
.L_57:
        /*0048*/ 	.byte	0x03, 0x50
        /*004a*/ 	.short	0x0000


	//----- nvinfo : EIATTR_MAXREG_COUNT
	.align		4
        /*004c*/ 	.byte	0x03, 0x1b
        /*004e*/ 	.short	0x00ff


	//----- nvinfo : EIATTR_NUM_BARRIERS
	.align		4
        /*0050*/ 	.byte	0x02, 0x4c
        /*0052*/ 	.byte	0x01
	.zero		1


	//----- nvinfo : EIATTR_MERCURY_ISA_VERSION
	.align		4
        /*0054*/ 	.byte	0x03, 0x5f
        /*0056*/ 	.short	0x0101


	//----- nvinfo : EIATTR_VRC_CTA_INIT_COUNT
	.align		4
        /*0058*/ 	.byte	0x02, 0x4a
	.zero		1
	.zero		1


	//----- nvinfo : EIATTR_EXIT_INSTR_OFFSETS
	.align		4
        /*005c*/ 	.byte	0x04, 0x1c
        /*005e*/ 	.short	(.L_59 - .L_58)


	//   ....[0]....
.L_58:
        /*0060*/ 	.word	0x00000660


	//   ....[1]....
        /*0064*/ 	.word	0x00000760


	//   ....[2]....
        /*0068*/ 	.word	0x000007e0


	//----- nvinfo : EIATTR_CRS_STACK_SIZE
	.align		4
.L_59:
        /*006c*/ 	.byte	0x04, 0x1e
        /*006e*/ 	.short	(.L_61 - .L_60)
.L_60:
        /*0070*/ 	.word	0x00000000


	//----- nvinfo : EIATTR_CBANK_PARAM_SIZE
	.align		4
.L_61:
        /*0074*/ 	.byte	0x03, 0x19
        /*0076*/ 	.short	0x0020


	//----- nvinfo : EIATTR_PARAM_CBANK
	.align		4
        /*0078*/ 	.byte	0x04, 0x0a
        /*007a*/ 	.short	(.L_63 - .L_62)
	.align		4
.L_62:
        /*007c*/ 	.word	index@(.nv.constant0._Z18kernel_dotproduct2ILj256EEvPxS0_S0_x)
        /*0080*/ 	.short	0x0380
        /*0082*/ 	.short	0x0020


	//----- nvinfo : EIATTR_SW_WAR
	.align		4
.L_63:
        /*0084*/ 	.byte	0x04, 0x36
        /*0086*/ 	.short	(.L_65 - .L_64)
.L_64:
        /*0088*/ 	.word	0x00000008
.L_65:


//--------------------- .nv.info._Z18kernel_dotproduct2ILj128EEvPxS0_S0_x --------------------------
	.section	.nv.info._Z18kernel_dotproduct2ILj128EEvPxS0_S0_x,"",@"SHT_CUDA_INFO"
	.sectionflags	@""
	.align	4


	//----- nvinfo : EIATTR_CUDA_API_VERSION
	.align		4
        /*0000*/ 	.byte	0x04, 0x37
        /*0002*/ 	.short	(.L_67 - .L_66)
.L_66:
        /*0004*/ 	.word	0x00000082


	//----- nvinfo : EIATTR_KPARAM_INFO
	.align		4
.L_67:
        /*0008*/ 	.byte	0x04, 0x17
        /*000a*/ 	.short	(.L_69 - .L_68)
.L_68:
        /*000c*/ 	.word	0x00000000
        /*0010*/ 	.short	0x0003
        /*0012*/ 	.short	0x0018
        /*0014*/ 	.byte	0x00, 0xf0, 0x21, 0x00


	//----- nvinfo : EIATTR_KPARAM_INFO
	.align		4
.L_69:
        /*0018*/ 	.byte	0x04, 0x17
        /*001a*/ 	.short	(.L_71 - .L_70)
.L_70:
        /*001c*/ 	.word	0x00000000
        /*0020*/ 	.short	0x0002
        /*0022*/ 	.short	0x0010
        /*0024*/ 	.byte	0x00, 0xf5, 0x21, 0x00


	//----- nvinfo : EIATTR_KPARAM_INFO
	.align		4
.L_71:
        /*0028*/ 	.byte	0x04, 0x17
        /*002a*/ 	.short	(.L_73 - .L_72)
.L_72:
        /*002c*/ 	.word	0x00000000
        /*0030*/ 	.short	0x0001
        /*0032*/ 	.short	0x0008
        /*0034*/ 	.byte	0x00, 0xf5, 0x21, 0x00


	//----- nvinfo : EIATTR_KPARAM_INFO
	.align		4
.L_73:
        /*0038*/ 	.byte	0x04, 0x17
        /*003a*/ 	.short	(.L_75 - .L_74)
.L_74:
        /*003c*/ 	.word	0x00000000
        /*0040*/ 	.short	0x0000
        /*0042*/ 	.short	0x0000
        /*0044*/ 	.byte	0x00, 0xf5, 0x21, 0x00


	//----- nvinfo : EIATTR_SPARSE_MMA_MASK
	.align		4
.L_75:
        /*0048*/ 	.byte	0x03, 0x50
        /*004a*/ 	.short	0x0000


	//----- nvinfo : EIATTR_MAXREG_COUNT
	.align		4
        /*004c*/ 	.byte	0x03, 0x1b
        /*004e*/ 	.short	0x00ff


	//----- nvinfo : EIATTR_NUM_BARRIERS
	.align		4
        /*0050*/ 	.byte	0x02, 0x4c
        /*0052*/ 	.byte	0x01
	.zero		1


	//----- nvinfo : EIATTR_MERCURY_ISA_VERSION
	.align		4
        /*0054*/ 	.byte	0x03, 0x5f
        /*0056*/ 	.short	0x0101


	//----- nvinfo : EIATTR_VRC_CTA_INIT_COUNT
	.align		4
        /*0058*/ 	.byte	0x02, 0x4a
	.zero		1
	.zero		1


	//----- nvinfo : EIATTR_EXIT_INSTR_OFFSETS
	.align		4
        /*005c*/ 	.byte	0x04, 0x1c
        /*005e*/ 	.short	(.L_77 - .L_76)


	//   ....[0]....
.L_76:
        /*0060*/ 	.word	0x00000660


	//   ....[1]....
        /*0064*/ 	.word	0x00000760


	//   ....[2]....
        /*0068*/ 	.word	0x000007e0


	//----- nvinfo : EIATTR_CRS_STACK_SIZE
	.align		4
.L_77:
        /*006c*/ 	.byte	0x04, 0x1e
        /*006e*/ 	.short	(.L_79 - .L_78)
.L_78:
        /*0070*/ 	.word	0x00000000


	//----- nvinfo : EIATTR_CBANK_PARAM_SIZE
	.align		4
.L_79:
        /*0074*/ 	.byte	0x03, 0x19
        /*0076*/ 	.short	0x0020


	//----- nvinfo : EIATTR_PARAM_CBANK
	.align		4
        /*0078*/ 	.byte	0x04, 0x0a
        /*007a*/ 	.short	(.L_81 - .L_80)
	.align		4
.L_80:
        /*007c*/ 	.word	index@(.nv.constant0._Z18kernel_dotproduct2ILj128EEvPxS0_S0_x)
        /*0080*/ 	.short	0x0380
        /*0082*/ 	.short	0x0020


	//----- nvinfo : EIATTR_SW_WAR
	.align		4
.L_81:
        /*0084*/ 	.byte	0x04, 0x36
        /*0086*/ 	.short	(.L_83 - .L_82)
.L_82:
        /*0088*/ 	.word	0x00000008
.L_83:


//--------------------- .nv.info._Z20kernel_check_threadsPxS_ --------------------------
	.section	.nv.info._Z20kernel_check_threadsPxS_,"",@"SHT_CUDA_INFO"
	.sectionflags	@""
	.align	4


	//----- nvinfo : EIATTR_CUDA_API_VERSION
	.align		4
        /*0000*/ 	.byte	0x04, 0x37
        /*0002*/ 	.short	(.L_85 - .L_84)
.L_84:
        /*0004*/ 	.word	0x00000082


	//----- nvinfo : EIATTR_KPARAM_INFO
	.align		4
.L_85:
        /*0008*/ 	.byte	0x04, 0x17
        /*000a*/ 	.short	(.L_87 - .L_86)
.L_86:
        /*000c*/ 	.word	0x00000000
        /*0010*/ 	.short	0x0001
        /*0012*/ 	.short	0x0008
        /*0014*/ 	.byte	0x00, 0xf5, 0x21, 0x00


	//----- nvinfo : EIATTR_KPARAM_INFO
	.align		4
.L_87:
        /*0018*/ 	.byte	0x04, 0x17
        /*001a*/ 	.short	(.L_89 - .L_88)
.L_88:
        /*001c*/ 	.word	0x00000000
        /*0020*/ 	.short	0x0000
        /*0022*/ 	.short	0x0000
        /*0024*/ 	.byte	0x00, 0xf5, 0x21, 0x00


	//----- nvinfo : EIATTR_SPARSE_MMA_MASK
	.align		4
.L_89:
        /*0028*/ 	.byte	0x03, 0x50
        /*002a*/ 	.short	0x0000


	//----- nvinfo : EIATTR_MAXREG_COUNT
	.align		4
        /*002c*/ 	.byte	0x03, 0x1b
        /*002e*/ 	.short	0x00ff


	//----- nvinfo : EIATTR_MERCURY_ISA_VERSION
	.align		4
        /*0030*/ 	.byte	0x03, 0x5f
        /*0032*/ 	.short	0x0101


	//----- nvinfo : EIATTR_VRC_CTA_INIT_COUNT
	.align		4
        /*0034*/ 	.byte	0x02, 0x4a
	.zero		1
	.zero		1


	//----- nvinfo : EIATTR_EXIT_INSTR_OFFSETS
	.align		4
        /*0038*/ 	.byte	0x04, 0x1c
        /*003a*/ 	.short	(.L_91 - .L_90)


	//   ....[0]....
.L_90:
        /*003c*/ 	.word	0x000000f0


	//----- nvinfo : EIATTR_CBANK_PARAM_SIZE
	.align		4
.L_91:
        /*0040*/ 	.byte	0x03, 0x19
        /*0042*/ 	.short	0x0010


	//----- nvinfo : EIATTR_PARAM_CBANK
	.align		4
        /*0044*/ 	.byte	0x04, 0x0a
        /*0046*/ 	.short	(.L_93 - .L_92)
	.align		4
.L_92:
        /*0048*/ 	.word	index@(.nv.constant0._Z20kernel_check_threadsPxS_)
        /*004c*/ 	.short	0x0380
        /*004e*/ 	.short	0x0010


	//----- nvinfo : EIATTR_SW_WAR
	.align		4
.L_93:
        /*0050*/ 	.byte	0x04, 0x36
        /*0052*/ 	.short	(.L_95 - .L_94)
.L_94:
        /*0054*/ 	.word	0x00000008
.L_95:


//--------------------- .nv.info._Z17kernel_dotproductPxS_S_x --------------------------
	.section	.nv.info._Z17kernel_dotproductPxS_S_x,"",@"SHT_CUDA_INFO"
	.sectionflags	@""
	.align	4


	//----- nvinfo : EIATTR_CUDA_API_VERSION
	.align		4
        /*0000*/ 	.byte	0x04, 0x37
        /*0002*/ 	.short	(.L_97 - .L_96)
.L_96:
        /*0004*/ 	.word	0x00000082


	//----- nvinfo : EIATTR_KPARAM_INFO
	.align		4
.L_97:
        /*0008*/ 	.byte	0x04, 0x17
        /*000a*/ 	.short	(.L_99 - .L_98)
.L_98:
        /*000c*/ 	.word	0x00000000
        /*0010*/ 	.short	0x0003
        /*0012*/ 	.short	0x0018
        /*0014*/ 	.byte	0x00, 0xf0, 0x21, 0x00


	//----- nvinfo : EIATTR_KPARAM_INFO
	.align		4
.L_99:
        /*0018*/ 	.byte	0x04, 0x17
        /*001a*/ 	.short	(.L_101 - .L_100)
.L_100:
        /*001c*/ 	.word	0x00000000
        /*0020*/ 	.short	0x0002
        /*0022*/ 	.short	0x0010
        /*0024*/ 	.byte	0x00, 0xf5, 0x21, 0x00


	//----- nvinfo : EIATTR_KPARAM_INFO
	.align		4
.L_101:
        /*0028*/ 	.byte	0x04, 0x17
        /*002a*/ 	.short	(.L_103 - .L_102)
.L_102:
        /*002c*/ 	.word	0x00000000
        /*0030*/ 	.short	0x0001
        /*0032*/ 	.short	0x0008
        /*0034*/ 	.byte	0x00, 0xf5, 0x21, 0x00


	//----- nvinfo : EIATTR_KPARAM_INFO
	.align		4
.L_103:
        /*0038*/ 	.byte	0x04, 0x17
        /*003a*/ 	.short	(.L_105 - .L_104)
.L_104:
        /*003c*/ 	.word	0x00000000
        /*0040*/ 	.short	0x0000
        /*0042*/ 	.short	0x0000
        /*0044*/ 	.byte	0x00, 0xf5, 0x21, 0x00


	//----- nvinfo : EIATTR_SPARSE_MMA_MASK
	.align		4
.L_105:
        /*0048*/ 	.byte	0x03, 0x50
        /*004a*/ 	.short	0x0000


	//----- nvinfo : EIATTR_MAXREG_COUNT
	.align		4
        /*004c*/ 	.byte	0x03, 0x1b
        /*004e*/ 	.short	0x00ff


	//----- nvinfo : EIATTR_NUM_BARRIERS
	.align		4
        /*0050*/ 	.byte	0x02, 0x4c
        /*0052*/ 	.byte	0x01
	.zero		1


	//----- nvinfo : EIATTR_MERCURY_ISA_VERSION
	.align		4
        /*0054*/ 	.byte	0x03, 0x5f
        /*0056*/ 	.short	0x0101


	//----- nvinfo : EIATTR_VRC_CTA_INIT_COUNT
	.align		4
        /*0058*/ 	.byte	0x02, 0x4a
	.zero		1
	.zero		1


	//----- nvinfo : EIATTR_EXIT_INSTR_OFFSETS
	.align		4
        /*005c*/ 	.byte	0x04, 0x1c
        /*005e*/ 	.short	(.L_107 - .L_106)


	//   ....[0]....
.L_106:
        /*0060*/ 	.word	0x00000370


	//   ....[1]....
        /*0064*/ 	.word	0x000003f0


	//----- nvinfo : EIATTR_CBANK_PARAM_SIZE
	.align		4
.L_107:
        /*0068*/ 	.byte	0x03, 0x19
        /*006a*/ 	.short	0x0020


	//----- nvinfo : EIATTR_PARAM_CBANK
	.align		4
        /*006c*/ 	.byte	0x04, 0x0a
        /*006e*/ 	.short	(.L_109 - .L_108)
	.align		4
.L_108:
        /*0070*/ 	.word	index@(.nv.constant0._Z17kernel_dotproductPxS_S_x)
        /*0074*/ 	.short	0x0380
        /*0076*/ 	.short	0x0020


	//----- nvinfo : EIATTR_SW_WAR
	.align		4
.L_109:
        /*0078*/ 	.byte	0x04, 0x36
        /*007a*/ 	.short	(.L_111 - .L_110)
.L_110:
        /*007c*/ 	.word	0x00000008
.L_111:


//--------------------- .nv.callgraph             --------------------------
	.section	.nv.callgraph,"",@"SHT_CUDA_CALLGRAPH"
	.align	4
	.sectionentsize	8
	.align		4
        /*0000*/ 	.word	0x00000000
	.align		4
        /*0004*/ 	.word	0xffffffff
	.align		4
        /*0008*/ 	.word	0x00000000
	.align		4
        /*000c*/ 	.word	0xfffffffe
	.align		4
        /*0010*/ 	.word	0x00000000
	.align		4
        /*0014*/ 	.word	0xfffffffd
	.align		4
        /*0018*/ 	.word	0x00000000
	.align		4
        /*001c*/ 	.word	0xfffffffc


//--------------------- .text._Z18kernel_dotproduct2ILj1024EEvPxS0_S0_x --------------------------
	.section	.text._Z18kernel_dotproduct2ILj1024EEvPxS0_S0_x,"ax",@progbits
	.align	128
        .global         _Z18kernel_dotproduct2ILj1024EEvPxS0_S0_x
        .type           _Z18kernel_dotproduct2ILj1024EEvPxS0_S0_x,@function
        .size           _Z18kernel_dotproduct2ILj1024EEvPxS0_S0_x,(.L_x_26 - _Z18kernel_dotproduct2ILj1024EEvPxS0_S0_x)
        .other          _Z18kernel_dotproduct2ILj1024EEvPxS0_S0_x,@"STO_CUDA_ENTRY STV_DEFAULT"
_Z18kernel_dotproduct2ILj1024EEvPxS0_S0_x:
.text._Z18kernel_dotproduct2ILj1024EEvPxS0_S0_x:
[----:B------:R-:W-:Y:S01]  /*0000*/  LDC R1, c[0x0][0x37c] ;  /* 0x0000df00ff017b82 */ /* 0x000fe20000000800 */
[----:B------:R-:W0:Y:S01]  /*0010*/  LDCU UR5, c[0x0][0x360] ;  /* 0x00006c00ff0577ac */ /* 0x000e220008000800 */
[----:B------:R-:W-:-:S05]  /*0020*/  UMOV UR4, 0x1 ;  /* 0x0000000100047882 */ /* 0x000fca0000000000 */
.L_x_0:
[----:B0-----:R-:W-:Y:S02]  /*0030*/  UISETP.GE.AND UP0, UPT, UR4, UR5, UPT ;  /* 0x000000050400728c */ /* 0x001fe4000bf06270 */
[----:B------:R-:W-:Y:S01]  /*0040*/  IMAD.U32 R3, RZ, RZ, UR4 ;  /* 0x00000004ff037e24 */ /* 0x000fe2000f8e00ff */
[----:B------:R-:W-:-:S06]  /*0050*/  USHF.L.U32 UR4, UR4, 0x1, URZ ;  /* 0x0000000104047899 */ /* 0x000fcc00080006ff */
[----:B------:R-:W-:Y:S06]  /*0060*/  BRA.U !UP0, `(.L_x_0) ;  /* 0xfffffffd08f07547 */ /* 0x000fec000b83ffff */
[----:B------:R-:W0:Y:S01]  /*0070*/  S2R R0, SR_CTAID.X ;  /* 0x0000000000007919 */ /* 0x000e220000002500 */
[----:B------:R-:W1:Y:S01]  /*0080*/  LDCU.64 UR8, c[0x0][0x398] ;  /* 0x00007300ff0877ac */ /* 0x000e620008000a00 */
[----:B------:R-:W-:Y:S01]  /*0090*/  BSSY.RECONVERGENT B0, `(.L_x_1) ;  /* 0x0000036000007945 */ /* 0x000fe20003800200 */
[----:B------:R-:W2:Y:S01]  /*00a0*/  S2R R2, SR_TID.X ;  /* 0x0000000000027919 */ /* 0x000ea20000002100 */
[----:B------:R-:W3:Y:S01]  /*00b0*/  LDCU.64 UR6, c[0x0][0x358] ;  /* 0x00006b00ff0677ac */ /* 0x000ee20008000a00 */
[----:B0-----:R-:W-:-:S04]  /*00c0*/  IMAD R5, R0, R3, RZ ;  /* 0x0000000300057224 */ /* 0x001fc800078e02ff */
[----:B--2---:R-:W-:-:S05]  /*00d0*/  IMAD R6, R5, 0x2, R2 ;  /* 0x0000000205067824 */ /* 0x004fca00078e0202 */
[----:B------:R-:W-:-:S04]  /*00e0*/  IADD3 R4, P1, PT, R6, R3, RZ ;  /* 0x0000000306047210 */ /* 0x000fc80007f3e0ff */
[----:B-1----:R-:W-:Y:S01]  /*00f0*/  ISETP.GE.U32.AND P0, PT, R4, UR8, PT ;  /* 0x0000000804007c0c */ /* 0x002fe2000bf06070 */
[----:B------:R-:W-:-:S05]  /*0100*/  IMAD.X R4, RZ, RZ, RZ, P1 ;  /* 0x000000ffff047224 */ /* 0x000fca00008e06ff */
[----:B------:R-:W-:-:S13]  /*0110*/  ISETP.GE.AND.EX P0, PT, R4, UR9, PT, P0 ;  /* 0x0000000904007c0c */ /* 0x000fda000bf06300 */
[----:B---3--:R-:W-:Y:S05]  /*0120*/  @P0 BRA `(.L_x_2) ;  /* 0x0000000000680947 */ /* 0x008fea0003800000 */
[----:B------:R-:W0:Y:S01]  /*0130*/  LDCU.128 UR12, c[0x0][0x380] ;  /* 0x00007000ff0c77ac */ /* 0x000e220008000c00 */
[----:B------:R-:W-:Y:S01]  /*0140*/  IMAD.SHL.U32 R12, R6, 0x8, RZ ;  /* 0x00000008060c7824 */ /* 0x000fe200078e00ff */
[----:B------:R-:W-:Y:S01]  /*0150*/  SHF.R.U32.HI R6, RZ, 0x1d, R6 ;  /* 0x0000001dff067819 */ /* 0x000fe20000011606 */
[----:B------:R-:W-:Y:S01]  /*0160*/  IMAD.SHL.U32 R11, R3, 0x8, RZ ;  /* 0x00000008030b7824 */ /* 0x000fe200078e00ff */
[----:B------:R-:W-:Y:S02]  /*0170*/  SHF.R.U32.HI R15, RZ, 0x1d, R3 ;  /* 0x0000001dff0f7819 */ /* 0x000fe40000011603 */
[C---:B0-----:R-:W-:Y:S02]  /*0180*/  IADD3 R4, P0, PT, R12.reuse, UR12, RZ ;  /* 0x0000000c0c047c10 */ /* 0x041fe4000ff1e0ff */
[----:B------:R-:W-:Y:S02]  /*0190*/  IADD3 R12, P1, PT, R12, UR14, RZ ;  /* 0x0000000e0c0c7c10 */ /* 0x000fe4000ff3e0ff */
[----:B------:R-:W-:-:S02]  /*01a0*/  IADD3.X R5, PT, PT, R6, UR13, RZ, P0, !PT ;  /* 0x0000000d06057c10 */ /* 0x000fc400087fe4ff */
[C---:B------:R-:W-:Y:S02]  /*01b0*/  IADD3 R8, P0, PT, R11.reuse, R4, RZ ;  /* 0x000000040b087210 */ /* 0x040fe40007f1e0ff */
[----:B------:R-:W-:Y:S02]  /*01c0*/  IADD3.X R13, PT, PT, R6, UR15, RZ, P1, !PT ;  /* 0x0000000f060d7c10 */ /* 0x000fe40008ffe4ff */
[----:B------:R-:W-:Y:S01]  /*01d0*/  IADD3 R10, P1, PT, R11, R12, RZ ;  /* 0x0000000c0b0a7210 */ /* 0x000fe20007f3e0ff */
[C---:B------:R-:W-:Y:S02]  /*01e0*/  IMAD.X R9, R15.reuse, 0x1, R5, P0 ;  /* 0x000000010f097824 */ /* 0x040fe400000e0605 */
[----:B------:R-:W2:Y:S02]  /*01f0*/  LDG.E.64 R4, desc[UR6][R4.64] ;  /* 0x0000000604047981 */ /* 0x000ea4000c1e1b00 */
[----:B------:R-:W-:Y:S02]  /*0200*/  IMAD.X R11, R15, 0x1, R13, P1 ;  /* 0x000000010f0b7824 */ /* 0x000fe400008e060d */
[----:B------:R-:W2:Y:S04]  /*0210*/  LDG.E.64 R6, desc[UR6][R12.64] ;  /* 0x000000060c067981 */ /* 0x000ea8000c1e1b00 */
[----:B------:R-:W3:Y:S04]  /*0220*/  LDG.E.64 R8, desc[UR6][R8.64] ;  /* 0x0000000608087981 */ /* 0x000ee8000c1e1b00 */
[----:B------:R-:W3:Y:S01]  /*0230*/  LDG.E.64 R10, desc[UR6][R10.64] ;  /* 0x000000060a0a7981 */ /* 0x000ee2000c1e1b00 */
[----:B--2---:R-:W-:-:S02]  /*0240*/  IMAD R7, R7, R4, RZ ;  /* 0x0000000407077224 */ /* 0x004fc400078e02ff */
[----:B------:R-:W-:-:S04]  /*0250*/  IMAD.WIDE.U32 R14, R6, R4, RZ ;  /* 0x00000004060e7225 */ /* 0x000fc800078e00ff */
[----:B------:R-:W-:Y:S02]  /*0260*/  IMAD R7, R5, R6, R7 ;  /* 0x0000000605077224 */ /* 0x000fe400078e0207 */
[----:B---3--:R-:W-:Y:S02]  /*0270*/  IMAD R17, R11, R8, RZ ;  /* 0x000000080b117224 */ /* 0x008fe400078e02ff */
[----:B------:R-:W-:Y:S02]  /*0280*/  IMAD.IADD R15, R15, 0x1, R7 ;  /* 0x000000010f0f7824 */ /* 0x000fe400078e0207 */
[-C--:B------:R-:W-:Y:S02]  /*0290*/  IMAD R17, R9, R10.reuse, R17 ;  /* 0x0000000a09117224 */ /* 0x080fe400078e0211 */
[----:B------:R-:W-:-:S04]  /*02a0*/  IMAD.WIDE.U32 R4, R8, R10, R14 ;  /* 0x0000000a08047225 */ /* 0x000fc800078e000e */
[----:B------:R-:W-:Y:S01]  /*02b0*/  IMAD.IADD R5, R5, 0x1, R17 ;  /* 0x0000000105057824 */ /* 0x000fe200078e0211 */
[----:B------:R-:W-:Y:S06]  /*02c0*/  BRA `(.L_x_3) ;  /* 0x0000000000487947 */ /* 0x000fec0003800000 */
.L_x_2:
[----:B------:R-:W-:Y:S02]  /*02d0*/  ISETP.GE.U32.AND P0, PT, R6, UR8, PT ;  /* 0x0000000806007c0c */ /* 0x000fe4000bf06070 */
[----:B------:R-:W-:Y:S02]  /*02e0*/  CS2R R4, SRZ ;  /* 0x0000000000047805 */ /* 0x000fe4000001ff00 */
[----:B------:R-:W-:-:S13]  /*02f0*/  ISETP.GE.AND.EX P0, PT, RZ, UR9, PT, P0 ;  /* 0x00000009ff007c0c */ /* 0x000fda000bf06300 */
[----:B------:R-:W-:Y:S05]  /*0300*/  @P0 BRA `(.L_x_3) ;  /* 0x0000000000380947 */ /* 0x000fea0003800000 */
[----:B------:R-:W0:Y:S01]  /*0310*/  LDCU.128 UR12, c[0x0][0x380] ;  /* 0x00007000ff0c77ac */ /* 0x000e220008000c00 */
[----:B------:R-:W-:Y:S01]  /*0320*/  IMAD.SHL.U32 R7, R6, 0x8, RZ ;  /* 0x0000000806077824 */ /* 0x000fe200078e00ff */
[----:B------:R-:W-:-:S04]  /*0330*/  SHF.R.U32.HI R8, RZ, 0x1d, R6 ;  /* 0x0000001dff087819 */ /* 0x000fc80000011606 */
[C---:B0-----:R-:W-:Y:S02]  /*0340*/  IADD3 R4, P0, PT, R7.reuse, UR12, RZ ;  /* 0x0000000c07047c10 */ /* 0x041fe4000ff1e0ff */
[----:B------:R-:W-:Y:S02]  /*0350*/  IADD3 R6, P1, PT, R7, UR14, RZ ;  /* 0x0000000e07067c10 */ /* 0x000fe4000ff3e0ff */
[C---:B------:R-:W-:Y:S02]  /*0360*/  IADD3.X R5, PT, PT, R8.reuse, UR13, RZ, P0, !PT ;  /* 0x0000000d08057c10 */ /* 0x040fe400087fe4ff */
[----:B------:R-:W-:-:S04]  /*0370*/  IADD3.X R7, PT, PT, R8, UR15, RZ, P1, !PT ;  /* 0x0000000f08077c10 */ /* 0x000fc80008ffe4ff */
[----:B------:R-:W2:Y:S04]  /*0380*/  LDG.E.64 R4, desc[UR6][R4.64] ;  /* 0x0000000604047981 */ /* 0x000ea8000c1e1b00 */
[----:B------:R-:W2:Y:S02]  /*0390*/  LDG.E.64 R6, desc[UR6][R6.64] ;  /* 0x0000000606067981 */ /* 0x000ea4000c1e1b00 */
[-C--:B--2---:R-:W-:Y:S02]  /*03a0*/  IMAD R11, R7, R4.reuse, RZ ;  /* 0x00000004070b7224 */ /* 0x084fe400078e02ff */
[----:B------:R-:W-:-:S04]  /*03b0*/  IMAD.WIDE.U32 R8, R6, R4, RZ ;  /* 0x0000000406087225 */ /* 0x000fc800078e00ff */
[----:B------:R-:W-:Y:S02]  /*03c0*/  IMAD R11, R5, R6, R11 ;  /* 0x00000006050b7224 */ /* 0x000fe400078e020b */
[----:B------:R-:W-:Y:S02]  /*03d0*/  IMAD.MOV.U32 R4, RZ, RZ, R8 ;  /* 0x000000ffff047224 */ /* 0x000fe400078e0008 */
[----:B------:R-:W-:-:S07]  /*03e0*/  IMAD.IADD R5, R9, 0x1, R11 ;  /* 0x0000000109057824 */ /* 0x000fce00078e020b */
.L_x_3:
[----:B------:R-:W-:Y:S05]  /*03f0*/  BSYNC.RECONVERGENT B0 ;  /* 0x0000000000007941 */ /* 0x000fea0003800200 */
.L_x_1:
[----:B------:R-:W0:Y:S01]  /*0400*/  S2UR UR5, SR_CgaCtaId ;  /* 0x00000000000579c3 */ /* 0x000e220000008800 */
[----:B------:R-:W-:Y:S01]  /*0410*/  SHF.R.U32.HI R7, RZ, 0x1, R3 ;  /* 0x00000001ff077819 */ /* 0x000fe20000011603 */
[----:B------:R-:W-:-:S03]  /*0420*/  UMOV UR4, 0x400 ;  /* 0x0000040000047882 */ /* 0x000fc60000000000 */
[----:B------:R-:W-:-:S04]  /*0430*/  IADD3 R6, P1, PT, R7, R2, RZ ;  /* 0x0000000207067210 */ /* 0x000fc80007f3e0ff */
[----:B------:R-:W-:Y:S01]  /*0440*/  ISETP.GE.U32.AND P0, PT, R6, UR8, PT ;  /* 0x0000000806007c0c */ /* 0x000fe2000bf06070 */
[----:B------:R-:W-:Y:S01]  /*0450*/  IMAD.X R6, RZ, RZ, RZ, P1 ;  /* 0x000000ffff067224 */ /* 0x000fe200008e06ff */
[----:B------:R-:W-:-:S04]  /*0460*/  ISETP.GT.U32.AND P1, PT, R2, 0x1f, PT ;  /* 0x0000001f0200780c */ /* 0x000fc80003f24070 */
[----:B------:R-:W-:Y:S01]  /*0470*/  ISETP.GE.AND.EX P0, PT, R6, UR9, PT, P0 ;  /* 0x0000000906007c0c */ /* 0x000fe2000bf06300 */
[----:B------:R-:W1:Y:S03]  /*0480*/  LDCU.64 UR8, c[0x0][0x398] ;  /* 0x00007300ff0877ac */ /* 0x000e660008000a00 */
[----:B------:R-:W-:Y:S01]  /*0490*/  ISETP.LT.U32.OR P0, PT, R3, 0x42, P0 ;  /* 0x000000420300780c */ /* 0x000fe20000701470 */
[----:B0-----:R-:W-:-:S06]  /*04a0*/  ULEA UR4, UR5, UR4, 0x18 ;  /* 0x0000000405047291 */ /* 0x001fcc000f8ec0ff */
[----:B------:R-:W-:-:S05]  /*04b0*/  LEA R3, R2, UR4, 0x3 ;  /* 0x0000000402037c11 */ /* 0x000fca000f8e18ff */
[----:B------:R0:W-:Y:S01]  /*04c0*/  STS.64 [R3], R4 ;  /* 0x0000000403007388 */ /* 0x0001e20000000a00 */
[----:B------:R-:W-:Y:S06]  /*04d0*/  BAR.SYNC.DEFER_BLOCKING 0x0 ;  /* 0x0000000000007b1d */ /* 0x000fec0000010000 */
[----:B-1----:R-:W-:Y:S05]  /*04e0*/  @P0 BRA `(.L_x_4) ;  /* 0x00000000005c0947 */ /* 0x002fea0003800000 */
[----:B------:R-:W-:Y:S02]  /*04f0*/  IMAD.MOV.U32 R10, RZ, RZ, R7 ;  /* 0x000000ffff0a7224 */ /* 0x000fe400078e0007 */
[----:B------:R-:W-:-:S07]  /*0500*/  IMAD.MOV.U32 R11, RZ, RZ, RZ ;  /* 0x000000ffff0b7224 */ /* 0x000fce00078e00ff */
.L_x_5:
[----:B------:R-:W-:Y:S01]  /*0510*/  ISETP.GT.U32.AND P0, PT, R10, R2, PT ;  /* 0x000000020a00720c */ /* 0x000fe20003f04070 */
[----:B------:R-:W-:Y:S05]  /*0520*/  WARPSYNC.ALL ;  /* 0x0000000000007948 */ /* 0x000fea0003800000 */
[----:B------:R-:W-:Y:S02]  /*0530*/  ISETP.GT.U32.AND.EX P0, PT, R11, RZ, PT, P0 ;  /* 0x000000ff0b00720c */ /* 0x000fe40003f04100 */
[----:B------:R-:W-:-:S11]  /*0540*/  SHF.R.U32.HI R9, RZ, 0x1, R11 ;  /* 0x00000001ff097819 */ /* 0x000fd6000001160b */
[----:B------:R-:W-:Y:S01]  /*0550*/  @P0 IMAD R8, R10, 0x8, R3 ;  /* 0x000000080a080824 */ /* 0x000fe200078e0203 */
[----:B------:R-:W-:Y:S04]  /*0560*/  @P0 LDS.64 R6, [R3] ;  /* 0x0000000003060984 */ /* 0x000fe80000000a00 */
[----:B0-----:R-:W0:Y:S02]  /*0570*/  @P0 LDS.64 R4, [R8] ;  /* 0x0000000008040984 */ /* 0x001e240000000a00 */
[----:B0-----:R-:W-:-:S05]  /*0580*/  @P0 IADD3 R4, P2, PT, R4, R6, RZ ;  /* 0x0000000604040210 */ /* 0x001fca0007f5e0ff */
[----:B------:R-:W-:Y:S01]  /*0590*/  @P0 IMAD.X R5, R5, 0x1, R7, P2 ;  /* 0x0000000105050824 */ /* 0x000fe200010e0607 */
[C---:B------:R-:W-:Y:S02]  /*05a0*/  SHF.R.U64 R7, R10.reuse, 0x1, R11 ;  /* 0x000000010a077819 */ /* 0x040fe4000000120b */
[----:B------:R-:W-:Y:S02]  /*05b0*/  ISETP.GT.U32.AND P2, PT, R10, 0x41, PT ;  /* 0x000000410a00780c */ /* 0x000fe40003f44070 */
[----:B------:R-:W-:Y:S01]  /*05c0*/  IADD3 R6, P3, PT, R2, R7, RZ ;  /* 0x0000000702067210 */ /* 0x000fe20007f7e0ff */
[----:B------:R1:W-:Y:S01]  /*05d0*/  @P0 STS.64 [R3], R4 ;  /* 0x0000000403000388 */ /* 0x0003e20000000a00 */
[----:B------:R-:W-:Y:S02]  /*05e0*/  BAR.SYNC.DEFER_BLOCKING 0x0 ;  /* 0x0000000000007b1d */ /* 0x000fe40000010000 */
[----:B------:R-:W-:Y:S01]  /*05f0*/  ISETP.GE.U32.AND P0, PT, R6, UR8, PT ;  /* 0x0000000806007c0c */ /* 0x000fe2000bf06070 */
[--C-:B------:R-:W-:Y:S01]  /*0600*/  IMAD.X R6, RZ, RZ, R9.reuse, P3 ;  /* 0x000000ffff067224 */ /* 0x100fe200018e0609 */
[----:B------:R-:W-:Y:S01]  /*0610*/  ISETP.GT.U32.AND.EX P2, PT, R11, RZ, PT, P2 ;  /* 0x000000ff0b00720c */ /* 0x000fe20003f44120 */
[----:B------:R-:W-:-:S02]  /*0620*/  IMAD.MOV.U32 R11, RZ, RZ, R9 ;  /* 0x000000ffff0b7224 */ /* 0x000fc400078e0009 */
[----:B------:R-:W-:Y:S01]  /*0630*/  IMAD.MOV.U32 R10, RZ, RZ, R7 ;  /* 0x000000ffff0a7224 */ /* 0x000fe200078e0007 */
[----:B------:R-:W-:-:S13]  /*0640*/  ISETP.GE.AND.EX P0, PT, R6, UR9, PT, P0 ;  /* 0x0000000906007c0c */ /* 0x000fda000bf06300 */
[----:B-1----:R-:W-:Y:S05]  /*0650*/  @!P0 BRA P2, `(.L_x_5) ;  /* 0xfffffffc00ac8947 */ /* 0x002fea000103ffff */
.L_x_4:
[----:B------:R-:W-:Y:S05]  /*0660*/  @P1 EXIT ;  /* 0x000000000000194d */ /* 0x000fea0003800000 */
[----:B0-----:R-:W-:Y:S04]  /*0670*/  LDS.64 R4, [R3+0x100] ;  /* 0x0001000003047984 */ /* 0x001fe80000000a00 */
[----:B------:R-:W-:Y:S04]  /*0680*/  LDS.64 R6, [R3] ;  /* 0x0000000003067984 */ /* 0x000fe80000000a00 */
[----:B------:R-:W0:Y:S04]  /*0690*/  LDS.64 R8, [R3+0x80] ;  /* 0x0000800003087984 */ /* 0x000e280000000a00 */
[----:B------:R-:W-:Y:S04]  /*06a0*/  LDS.64 R10, [R3+0x40] ;  /* 0x00004000030a7984 */ /* 0x000fe80000000a00 */
[----:B------:R-:W1:Y:S04]  /*06b0*/  LDS.64 R12, [R3+0x20] ;  /* 0x00002000030c7984 */ /* 0x000e680000000a00 */
[----:B------:R-:W-:Y:S04]  /*06c0*/  LDS.64 R14, [R3+0x10] ;  /* 0x00001000030e7984 */ /* 0x000fe80000000a00 */
[----:B------:R-:W2:Y:S01]  /*06d0*/  LDS.64 R16, [R3+0x8] ;  /* 0x0000080003107984 */ /* 0x000ea20000000a00 */
[----:B0-----:R-:W-:-:S04]  /*06e0*/  IADD3 R19, P0, P1, R8, R6, R4 ;  /* 0x0000000608137210 */ /* 0x001fc8000791e004 */
[----:B------:R-:W-:Y:S02]  /*06f0*/  IADD3.X R7, PT, PT, R9, R7, R5, P0, P1 ;  /* 0x0000000709077210 */ /* 0x000fe400007e2405 */
[----:B-1----:R-:W-:-:S04]  /*0700*/  IADD3 R5, P0, P1, R12, R10, R19 ;  /* 0x0000000a0c057210 */ /* 0x002fc8000791e013 */
[----:B------:R-:W-:Y:S02]  /*0710*/  IADD3.X R11, PT, PT, R13, R11, R7, P0, P1 ;  /* 0x0000000b0d0b7210 */ /* 0x000fe400007e2407 */
[----:B--2---:R-:W-:-:S04]  /*0720*/  IADD3 R4, P0, P1, R16, R14, R5 ;  /* 0x0000000e10047210 */ /* 0x004fc8000791e005 */
[----:B------:R-:W-:Y:S02]  /*0730*/  IADD3.X R5, PT, PT, R17, R15, R11, P0, P1 ;  /* 0x0000000f11057210 */ /* 0x000fe400007e240b */
[----:B------:R-:W-:-:S03]  /*0740*/  ISETP.NE.AND P0, PT, R2, RZ, PT ;  /* 0x000000ff0200720c */ /* 0x000fc60003f05270 */
[----:B------:R0:W-:Y:S10]  /*0750*/  STS.64 [R3], R4 ;  /* 0x0000000403007388 */ /* 0x0001f40000000a00 */
[----:B------:R-:W-:Y:S05]  /*0760*/  @P0 EXIT ;  /* 0x000000000000094d */ /* 0x000fea0003800000 */
[----:B------:R-:W1:Y:S01]  /*0770*/  S2UR UR5, SR_CgaCtaId ;  /* 0x00000000000579c3 */ /* 0x000e620000008800 */
[----:B------:R-:W-:-:S07]  /*0780*/  UMOV UR4, 0x400 ;  /* 0x0000040000047882 */ /* 0x000fce0000000000 */
[----:B0-----:R-:W0:Y:S01]  /*0790*/  LDC.64 R4, c[0x0][0x390] ;  /* 0x0000e400ff047b82 */ /* 0x001e220000000a00 */
[----:B-1----:R-:W-:Y:S01]  /*07a0*/  ULEA UR4, UR5, UR4, 0x18 ;  /* 0x0000000405047291 */ /* 0x002fe2000f8ec0ff */
[----:B0-----:R-:W-:-:S08]  /*07b0*/  IMAD.WIDE.U32 R4, R0, 0x8, R4 ;  /* 0x0000000800047825 */ /* 0x001fd000078e0004 */
[----:B------:R-:W0:Y:S04]  /*07c0*/  LDS.64 R2, [UR4] ;  /* 0x00000004ff027984 */ /* 0x000e280008000a00 */
[----:B0-----:R-:W-:Y:S01]  /*07d0*/  STG.E.64 desc[UR6][R4.64], R2 ;  /* 0x0000000204007986 */ /* 0x001fe2000c101b06 */
[----:B------:R-:W-:Y:S05]  /*07e0*/  EXIT ;  /* 0x000000000000794d */ /* 0x000fea0003800000 */
.L_x_6:
[----:B------:R-:W-:-:S00]  /*07f0*/  BRA `(.L_x_6) ;  /* 0xfffffffc00fc7947 */ /* 0x000fc0000383ffff */
[----:B------:R-:W-:-:S00]  /*0800*/  NOP ;  /* 0x0000000000007918 */ /* 0x000fc00000000000 */
[----:B------:R-:W-:-:S00]  /*0810*/  NOP ;  /* 0x0000000000007918 */ /* 0x000fc00000000000 */
[----:B------:R-:W-:-:S00]  /*0820*/  NOP ;  /* 0x0000000000007918 */ /* 0x000fc00000000000 */
[----:B------:R-:W-:-:S00]  /*0830*/  NOP ;  /* 0x0000000000007918 */ /* 0x000fc00000000000 */
[----:B------:R-:W-:-:S00]  /*0840*/  NOP ;  /* 0x0000000000007918 */ /* 0x000fc00000000000 */
[----:B------:R-:W-:-:S00]  /*0850*/  NOP ;  /* 0x0000000000007918 */ /* 0x000fc00000000000 */
[----:B------:R-:W-:-:S00]  /*0860*/  NOP ;  /* 0x0000000000007918 */ /* 0x000fc00000000000 */
[----:B------:R-:W-:-:S00]  /*0870*/  NOP ;  /* 0x0000000000007918 */ /* 0x000fc00000000000 */
.L_x_26:


//--------------------- .text._Z18kernel_dotproduct2ILj256EEvPxS0_S0_x --------------------------
	.section	.text._Z18kernel_dotproduct2ILj256EEvPxS0_S0_x,"ax",@progbits
	.align	128
        .global         _Z18kernel_dotproduct2ILj256EEvPxS0_S0_x
        .type           _Z18kernel_dotproduct2ILj256EEvPxS0_S0_x,@function
        .size           _Z18kernel_dotproduct2ILj256EEvPxS0_S0_x,(.L_x_27 - _Z18kernel_dotproduct2ILj256EEvPxS0_S0_x)
        .other          _Z18kernel_dotproduct2ILj256EEvPxS0_S0_x,@"STO_CUDA_ENTRY STV_DEFAULT"
_Z18kernel_dotproduct2ILj256EEvPxS0_S0_x:
.text._Z18kernel_dotproduct2ILj256EEvPxS0_S0_x:
[----:B------:R-:W-:Y:S01]  /*0000*/  LDC R1, c[0x0][0x37c] ;  /* 0x0000df00ff017b82 */ /* 0x000fe20000000800 */
[----:B------:R-:W0:Y:S01]  /*0010*/  LDCU UR5, c[0x0][0x360] ;  /* 0x00006c00ff0577ac */ /* 0x000e220008000800 */
[----:B------:R-:W-:-:S05]  /*0020*/  UMOV UR4, 0x1 ;  /* 0x0000000100047882 */ /* 0x000fca0000000000 */
.L_x_7:
        /* <DEDUP_REMOVED lines=42> */
.L_x_9:
        /* <DEDUP_REMOVED lines=18> */
.L_x_10:
[----:B------:R-:W-:Y:S05]  /*03f0*/  BSYNC.RECONVERGENT B0 ;  /* 0x0000000000007941 */ /* 0x000fea0003800200 */
.L_x_8:
        /* <DEDUP_REMOVED lines=17> */
.L_x_12:
        /* <DEDUP_REMOVED lines=21> */
.L_x_11:
        /* <DEDUP_REMOVED lines=25> */
.L_x_13:
        /* <DEDUP_REMOVED lines=9> */
.L_x_27:


//--------------------- .text._Z18kernel_dotproduct2ILj128EEvPxS0_S0_x --------------------------
	.section	.text._Z18kernel_dotproduct2ILj128EEvPxS0_S0_x,"ax",@progbits
	.align	128
        .global         _Z18kernel_dotproduct2ILj128EEvPxS0_S0_x
        .type           _Z18kernel_dotproduct2ILj128EEvPxS0_S0_x,@function
        .size           _Z18kernel_dotproduct2ILj128EEvPxS0_S0_x,(.L_x_28 - _Z18kernel_dotproduct2ILj128EEvPxS0_S0_x)
        .other          _Z18kernel_dotproduct2ILj128EEvPxS0_S0_x,@"STO_CUDA_ENTRY STV_DEFAULT"
_Z18kernel_dotproduct2ILj128EEvPxS0_S0_x:
.text._Z18kernel_dotproduct2ILj128EEvPxS0_S0_x:
[----:B------:R-:W-:Y:S01]  /*0000*/  LDC R1, c[0x0][0x37c] ;  /* 0x0000df00ff017b82 */ /* 0x000fe20000000800 */
[----:B------:R-:W0:Y:S01]  /*0010*/  LDCU UR5, c[0x0][0x360] ;  /* 0x00006c00ff0577ac */ /* 0x000e220008000800 */
[----:B------:R-:W-:-:S05]  /*0020*/  UMOV UR4, 0x1 ;  /* 0x0000000100047882 */ /* 0x000fca0000000000 */
.L_x_14:
        /* <DEDUP_REMOVED lines=42> */
.L_x_16:
        /* <DEDUP_REMOVED lines=18> */
.L_x_17:
[----:B------:R-:W-:Y:S05]  /*03f0*/  BSYNC.RECONVERGENT B0 ;  /* 0x0000000000007941 */ /* 0x000fea0003800200 */
.L_x_15:
        /* <DEDUP_REMOVED lines=17> */
.L_x_19:
        /* <DEDUP_REMOVED lines=21> */
.L_x_18:
        /* <DEDUP_REMOVED lines=25> */
.L_x_20:
        /* <DEDUP_REMOVED lines=9> */
.L_x_28:


//--------------------- .text._Z20kernel_check_threadsPxS_ --------------------------
	.section	.text._Z20kernel_check_threadsPxS_,"ax",@progbits
	.align	128
        .global         _Z20kernel_check_threadsPxS_
        .type           _Z20kernel_check_threadsPxS_,@function
        .size           _Z20kernel_check_threadsPxS_,(.L_x_29 - _Z20kernel_check_threadsPxS_)
        .other          _Z20kernel_check_threadsPxS_,@"STO_CUDA_ENTRY STV_DEFAULT"
_Z20kernel_check_threadsPxS_:
.text._Z20kernel_check_threadsPxS_:
[----:B------:R-:W-:Y:S01]  /*0000*/  LDC R1, c[0x0][0x37c] ;  /* 0x0000df00ff017b82 */ /* 0x000fe20000000800 */
[----:B------:R-:W0:Y:S07]  /*0010*/  S2R R6, SR_TID.X ;  /* 0x0000000000067919 */ /* 0x000e2e0000002100 */
[----:B------:R-:W1:Y:S01]  /*0020*/  S2UR UR5, SR_CTAID.X ;  /* 0x00000000000579c3 */ /* 0x000e620000002500 */
[----:B------:R-:W2:Y:S01]  /*0030*/  LDCU.64 UR6, c[0x0][0x358] ;  /* 0x00006b00ff0677ac */ /* 0x000ea20008000a00 */
[----:B------:R-:W-:-:S06]  /*0040*/  HFMA2 R7, -RZ, RZ, 0, 0 ;  /* 0x00000000ff077431 */ /* 0x000fcc00000001ff */
[----:B------:R-:W3:Y:S08]  /*0050*/  LDC.64 R4, c[0x0][0x380] ;  /* 0x0000e000ff047b82 */ /* 0x000ef00000000a00 */
[----:B------:R-:W4:Y:S01]  /*0060*/  LDC.64 R8, c[0x0][0x388] ;  /* 0x0000e200ff087b82 */ /* 0x000f220000000a00 */
[----:B-1----:R-:W-:Y:S02]  /*0070*/  USHF.L.U32 UR4, UR5, 0xa, URZ ;  /* 0x0000000a05047899 */ /* 0x002fe400080006ff */
[----:B------:R-:W-:-:S04]  /*0080*/  MOV R2, UR5 ;  /* 0x0000000500027c02 */ /* 0x000fc80008000f00 */
[----:B0-----:R-:W-:-:S05]  /*0090*/  LOP3.LUT R3, R6, UR4, RZ, 0xfc, !PT ;  /* 0x0000000406037c12 */ /* 0x001fca000f8efcff */
[----:B---3--:R-:W-:-:S04]  /*00a0*/  IMAD.WIDE.U32 R4, R3, 0x8, R4 ;  /* 0x0000000803047825 */ /* 0x008fc800078e0004 */
[----:B----4-:R-:W-:Y:S01]  /*00b0*/  IMAD.WIDE.U32 R8, R3, 0x8, R8 ;  /* 0x0000000803087825 */ /* 0x010fe200078e0008 */
[----:B------:R-:W-:-:S05]  /*00c0*/  MOV R3, RZ ;  /* 0x000000ff00037202 */ /* 0x000fca0000000f00 */
[----:B--2---:R-:W-:Y:S04]  /*00d0*/  STG.E.64 desc[UR6][R4.64], R2 ;  /* 0x0000000204007986 */ /* 0x004fe8000c101b06 */
[----:B------:R-:W-:Y:S01]  /*00e0*/  STG.E.64 desc[UR6][R8.64], R6 ;  /* 0x0000000608007986 */ /* 0x000fe2000c101b06 */
[----:B------:R-:W-:Y:S05]  /*00f0*/  EXIT ;  /* 0x000000000000794d */ /* 0x000fea0003800000 */
.L_x_21:
        /* <DEDUP_REMOVED lines=16> */
.L_x_29:


//--------------------- .text._Z17kernel_dotproductPxS_S_x --------------------------
	.section	.text._Z17kernel_dotproductPxS_S_x,"ax",@progbits
	.align	128
        .global         _Z17kernel_dotproductPxS_S_x
        .type           _Z17kernel_dotproductPxS_S_x,@function
        .size           _Z17kernel_dotproductPxS_S_x,(.L_x_30 - _Z17kernel_dotproductPxS_S_x)
        .other          _Z17kernel_dotproductPxS_S_x,@"STO_CUDA_ENTRY STV_DEFAULT"
_Z17kernel_dotproductPxS_S_x:
.text._Z17kernel_dotproductPxS_S_x:
[----:B------:R-:W-:Y:S01]  /*0000*/  LDC R1, c[0x0][0x37c] ;  /* 0x0000df00ff017b82 */ /* 0x000fe20000000800 */
[----:B------:R-:W0:Y:S01]  /*0010*/  LDCU UR5, c[0x0][0x360] ;  /* 0x00006c00ff0577ac */ /* 0x000e220008000800 */
[----:B------:R-:W-:-:S05]  /*0020*/  UMOV UR4, 0x1 ;  /* 0x0000000100047882 */ /* 0x000fca0000000000 */
.L_x_22:
[----:B0-----:R-:W-:Y:S02]  /*0030*/  UISETP.GE.AND UP0, UPT, UR4, UR5, UPT ;  /* 0x000000050400728c */ /* 0x001fe4000bf06270 */
[----:B------:R-:W-:Y:S01]  /*0040*/  UMOV UR6, UR4 ;  /* 0x0000000400067c82 */ /* 0x000fe20008000000 */
[----:B------:R-:W-:-:S06]  /*0050*/  USHF.L.U32 UR4, UR4, 0x1, URZ ;  /* 0x0000000104047899 */ /* 0x000fcc00080006ff */
[----:B------:R-:W-:Y:S06]  /*0060*/  BRA.U !UP0, `(.L_x_22) ;  /* 0xfffffffd08f07547 */ /* 0x000fec000b83ffff */
[----:B------:R-:W0:Y:S01]  /*0070*/  S2R R3, SR_TID.X ;  /* 0x0000000000037919 */ /* 0x000e220000002100 */
[----:B------:R-:W1:Y:S01]  /*0080*/  LDCU.64 UR4, c[0x0][0x398] ;  /* 0x00007300ff0477ac */ /* 0x000e620008000a00 */
[----:B------:R-:W2:Y:S01]  /*0090*/  LDC.64 R4, c[0x0][0x380] ;  /* 0x0000e000ff047b82 */ /* 0x000ea20000000a00 */
[----:B------:R-:W0:Y:S01]  /*00a0*/  S2R R0, SR_CTAID.X ;  /* 0x0000000000007919 */ /* 0x000e220000002500 */
[----:B------:R-:W3:Y:S06]  /*00b0*/  LDCU.64 UR8, c[0x0][0x358] ;  /* 0x00006b00ff0877ac */ /* 0x000eec0008000a00 */
[----:B------:R-:W4:Y:S01]  /*00c0*/  LDC.64 R8, c[0x0][0x388] ;  /* 0x0000e200ff087b82 */ /* 0x000f220000000a00 */
[----:B0-----:R-:W-:-:S05]  /*00d0*/  IMAD R2, R0, UR6, R3 ;  /* 0x0000000600027c24 */ /* 0x001fca000f8e0203 */
[----:B-1----:R-:W-:-:S04]  /*00e0*/  ISETP.GE.U32.AND P0, PT, R2, UR4, PT ;  /* 0x0000000402007c0c */ /* 0x002fc8000bf06070 */
[----:B------:R-:W-:-:S13]  /*00f0*/  ISETP.GE.AND.EX P0, PT, RZ, UR5, PT, P0 ;  /* 0x00000005ff007c0c */ /* 0x000fda000bf06300 */
[----:B------:R-:W-:Y:S01]  /*0100*/  @!P0 IMAD.SHL.U32 R7, R2, 0x8, RZ ;  /* 0x0000000802078824 */ /* 0x000fe200078e00ff */
[----:B------:R-:W-:-:S04]  /*0110*/  @!P0 SHF.R.U32.HI R2, RZ, 0x1d, R2 ;  /* 0x0000001dff028819 */ /* 0x000fc80000011602 */
[C---:B--2---:R-:W-:Y:S02]  /*0120*/  @!P0 IADD3 R4, P1, PT, R7.reuse, R4, RZ ;  /* 0x0000000407048210 */ /* 0x044fe40007f3e0ff */
[----:B----4-:R-:W-:-:S03]  /*0130*/  @!P0 IADD3 R6, P2, PT, R7, R8, RZ ;  /* 0x0000000807068210 */ /* 0x010fc60007f5e0ff */
[C---:B------:R-:W-:Y:S02]  /*0140*/  @!P0 IMAD.X R5, R2.reuse, 0x1, R5, P1 ;  /* 0x0000000102058824 */ /* 0x040fe400008e0605 */
[----:B------:R-:W-:-:S04]  /*0150*/  @!P0 IMAD.X R7, R2, 0x1, R9, P2 ;  /* 0x0000000102078824 */ /* 0x000fc800010e0609 */
[----:B---3--:R-:W2:Y:S04]  /*0160*/  @!P0 LDG.E.64 R4, desc[UR8][R4.64] ;  /* 0x0000000804048981 */ /* 0x008ea8000c1e1b00 */
[----:B------:R-:W2:Y:S01]  /*0170*/  @!P0 LDG.E.64 R6, desc[UR8][R6.64] ;  /* 0x0000000806068981 */ /* 0x000ea2000c1e1b00 */
[----:B------:R-:W0:Y:S01]  /*0180*/  S2UR UR5, SR_CgaCtaId ;  /* 0x00000000000579c3 */ /* 0x000e220000008800 */
[----:B------:R-:W-:Y:S01]  /*0190*/  UMOV UR4, 0x400 ;  /* 0x0000040000047882 */ /* 0x000fe20000000000 */
[----:B------:R-:W-:Y:S01]  /*01a0*/  UISETP.GE.U32.AND UP0, UPT, UR6, 0x2, UPT ;  /* 0x000000020600788c */ /* 0x000fe2000bf06070 */
[----:B------:R-:W-:Y:S01]  /*01b0*/  ISETP.NE.AND P1, PT, R3, RZ, PT ;  /* 0x000000ff0300720c */ /* 0x000fe20003f25270 */
[----:B0-----:R-:W-:Y:S01]  /*01c0*/  ULEA UR4, UR5, UR4, 0x18 ;  /* 0x0000000405047291 */ /* 0x001fe2000f8ec0ff */
[----:B--2---:R-:W-:-:S02]  /*01d0*/  @!P0 IMAD R11, R7, R4, RZ ;  /* 0x00000004070b8224 */ /* 0x004fc400078e02ff */
[----:B------:R-:W-:-:S04]  /*01e0*/  @!P0 IMAD.WIDE.U32 R8, R6, R4, RZ ;  /* 0x0000000406088225 */ /* 0x000fc800078e00ff */
[----:B------:R-:W-:-:S05]  /*01f0*/  @!P0 IMAD R11, R5, R6, R11 ;  /* 0x00000006050b8224 */ /* 0x000fca00078e020b */
[----:B------:R-:W-:Y:S02]  /*0200*/  @!P0 IADD3 R9, PT, PT, R9, R11, RZ ;  /* 0x0000000b09098210 */ /* 0x000fe40007ffe0ff */
[----:B------:R-:W-:-:S05]  /*0210*/  LEA R11, R3, UR4, 0x3 ;  /* 0x00000004030b7c11 */ /* 0x000fca000f8e18ff */
[----:B------:R0:W-:Y:S01]  /*0220*/  @!P0 STS.64 [R11], R8 ;  /* 0x000000080b008388 */ /* 0x0001e20000000a00 */
[----:B------:R-:W-:Y:S06]  /*0230*/  BAR.SYNC.DEFER_BLOCKING 0x0 ;  /* 0x0000000000007b1d */ /* 0x000fec0000010000 */
[----:B------:R-:W-:Y:S05]  /*0240*/  BRA.U !UP0, `(.L_x_23) ;  /* 0x0000000108487547 */ /* 0x000fea000b800000 */
[----:B------:R-:W-:Y:S01]  /*0250*/  IMAD.MOV.U32 R2, RZ, RZ, 0x1 ;  /* 0x00000001ff027424 */ /* 0x000fe200078e00ff */
[----:B------:R-:W1:Y:S06]  /*0260*/  LDCU.64 UR4, c[0x0][0x398] ;  /* 0x00007300ff0477ac */ /* 0x000e6c0008000a00 */
.L_x_24:
[----:B0-----:R-:W-:Y:S01]  /*0270*/  IMAD.SHL.U32 R9, R2, 0x2, RZ ;  /* 0x0000000202097824 */ /* 0x001fe200078e00ff */
[----:B------:R-:W-:-:S03]  /*0280*/  IADD3 R5, PT, PT, R3, R2, RZ ;  /* 0x0000000203057210 */ /* 0x000fc60007ffe0ff */
[----:B------:R-:W-:Y:S01]  /*0290*/  VIADD R4, R9, 0xffffffff ;  /* 0xffffffff09047836 */ /* 0x000fe20000000000 */
[----:B-1----:R-:W-:-:S04]  /*02a0*/  ISETP.GE.U32.AND P2, PT, R5, UR4, PT ;  /* 0x0000000405007c0c */ /* 0x002fc8000bf46070 */
[----:B------:R-:W-:-:S04]  /*02b0*/  LOP3.LUT P0, RZ, R4, R3, RZ, 0xc0, !PT ;  /* 0x0000000304ff7212 */ /* 0x000fc8000780c0ff */
[----:B------:R-:W-:-:S13]  /*02c0*/  ISETP.GE.OR.EX P0, PT, RZ, UR5, P0, P2 ;  /* 0x00000005ff007c0c */ /* 0x000fda0008706720 */
[----:B------:R-:W-:Y:S01]  /*02d0*/  @!P0 IMAD R8, R2, 0x8, R11 ;  /* 0x0000000802088824 */ /* 0x000fe200078e020b */
[----:B------:R-:W-:Y:S01]  /*02e0*/  @!P0 LDS.64 R6, [R11] ;  /* 0x000000000b068984 */ /* 0x000fe20000000a00 */
[----:B------:R-:W-:-:S03]  /*02f0*/  IMAD.MOV.U32 R2, RZ, RZ, R9 ;  /* 0x000000ffff027224 */ /* 0x000fc600078e0009 */
[----:B------:R-:W0:Y:S02]  /*0300*/  @!P0 LDS.64 R4, [R8] ;  /* 0x0000000008048984 */ /* 0x000e240000000a00 */
[----:B0-----:R-:W-:-:S04]  /*0310*/  @!P0 IADD3 R4, P2, PT, R4, R6, RZ ;  /* 0x0000000604048210 */ /* 0x001fc80007f5e0ff */
[----:B------:R-:W-:-:S05]  /*0320*/  @!P0 IADD3.X R5, PT, PT, R5, R7, RZ, P2, !PT ;  /* 0x0000000705058210 */ /* 0x000fca00017fe4ff */
[----:B------:R2:W-:Y:S01]  /*0330*/  @!P0 STS.64 [R11], R4 ;  /* 0x000000040b008388 */ /* 0x0005e20000000a00 */
[----:B------:R-:W-:Y:S01]  /*0340*/  BAR.SYNC.DEFER_BLOCKING 0x0 ;  /* 0x0000000000007b1d */ /* 0x000fe20000010000 */
[----:B------:R-:W-:-:S13]  /*0350*/  ISETP.GE.U32.AND P0, PT, R9, UR6, PT ;  /* 0x0000000609007c0c */ /* 0x000fda000bf06070 */
[----:B--2---:R-:W-:Y:S05]  /*0360*/  @!P0 BRA `(.L_x_24) ;  /* 0xfffffffc00c08947 */ /* 0x004fea000383ffff */
.L_x_23:
[----:B------:R-:W-:Y:S05]  /*0370*/  @P1 EXIT ;  /* 0x000000000000194d */ /* 0x000fea0003800000 */
[----:B------:R-:W1:Y:S01]  /*0380*/  S2UR UR5, SR_CgaCtaId ;  /* 0x00000000000579c3 */ /* 0x000e620000008800 */
[----:B------:R-:W-:-:S07]  /*0390*/  UMOV UR4, 0x400 ;  /* 0x0000040000047882 */ /* 0x000fce0000000000 */
[----:B------:R-:W2:Y:S01]  /*03a0*/  LDC.64 R4, c[0x0][0x390] ;  /* 0x0000e400ff047b82 */ /* 0x000ea20000000a00 */
[----:B-1----:R-:W-:Y:S01]  /*03b0*/  ULEA UR4, UR5, UR4, 0x18 ;  /* 0x0000000405047291 */ /* 0x002fe2000f8ec0ff */
[----:B--2---:R-:W-:-:S08]  /*03c0*/  IMAD.WIDE.U32 R4, R0, 0x8, R4 ;  /* 0x0000000800047825 */ /* 0x004fd000078e0004 */
[----:B------:R-:W1:Y:S04]  /*03d0*/  LDS.64 R2, [UR4] ;  /* 0x00000004ff027984 */ /* 0x000e680008000a00 */
[----:B-1----:R-:W-:Y:S01]  /*03e0*/  STG.E.64 desc[UR8][R4.64], R2 ;  /* 0x0000000204007986 */ /* 0x002fe2000c101b08 */
[----:B------:R-:W-:Y:S05]  /*03f0*/  EXIT ;  /* 0x000000000000794d */ /* 0x000fea0003800000 */
.L_x_25:
        /* <DEDUP_REMOVED lines=16> */
.L_x_30:


//--------------------- .nv.shared._Z18kernel_dotproduct2ILj1024EEvPxS0_S0_x --------------------------
	.section	.nv.shared._Z18kernel_dotproduct2ILj1024EEvPxS0_S0_x,"aw",@nobits
	.sectionflags	@""
	.align	16
	.zero		1024


//--------------------- .nv.shared.reserved.0     --------------------------
	.section	.nv.shared.reserved.0,"aw",@nobits
	.weak		__nv_reservedSMEM_offset_0_alias
	.size		__nv_reservedSMEM_offset_0_alias, 0, 64
	.other		__nv_reservedSMEM_offset_0_alias,@"STO_CUDA_RESERVED_SHARED STV_DEFAULT"
__nv_reservedSMEM_offset_0_alias:
	.zero		0
	.zero		64


//--------------------- .nv.shared._Z18kernel_dotproduct2ILj256EEvPxS0_S0_x --------------------------
	.section	.nv.shared._Z18kernel_dotproduct2ILj256EEvPxS0_S0_x,"aw",@nobits
	.sectionflags	@""
	.align	16
	.zero		1024


//--------------------- .nv.shared._Z18kernel_dotproduct2ILj128EEvPxS0_S0_x --------------------------
	.section	.nv.shared._Z18kernel_dotproduct2ILj128EEvPxS0_S0_x,"aw",@nobits
	.sectionflags	@""
	.align	16
	.zero		1024


//--------------------- .nv.shared._Z20kernel_check_threadsPxS_ --------------------------
	.section	.nv.shared._Z20kernel_check_threadsPxS_,"aw",@nobits
	.sectionflags	@""
	.align	16
	.zero		1024


//--------------------- .nv.shared._Z17kernel_dotproductPxS_S_x --------------------------
	.section	.nv.shared._Z17kernel_dotproductPxS_S_x,"aw",@nobits
	.sectionflags	@""
	.align	16
	.zero		1024


//--------------------- .nv.constant0._Z18kernel_dotproduct2ILj1024EEvPxS0_S0_x --------------------------
	.section	.nv.constant0._Z18kernel_dotproduct2ILj1024EEvPxS0_S0_x,"a",@progbits
	.sectionflags	@""
	.align	4
.nv.constant0._Z18kernel_dotproduct2ILj1024EEvPxS0_S0_x:
	.zero		928


//--------------------- .nv.constant0._Z18kernel_dotproduct2ILj256EEvPxS0_S0_x --------------------------
	.section	.nv.constant0._Z18kernel_dotproduct2ILj256EEvPxS0_S0_x,"a",@progbits
	.sectionflags	@""
	.align	4
.nv.constant0._Z18kernel_dotproduct2ILj256EEvPxS0_S0_x:
	.zero		928


//--------------------- .nv.constant0._Z18kernel_dotproduct2ILj128EEvPxS0_S0_x --------------------------
	.section	.nv.constant0._Z18kernel_dotproduct2ILj128EEvPxS0_S0_x,"a",@progbits
	.sectionflags	@""
	.align	4
.nv.constant0._Z18kernel_dotproduct2ILj128EEvPxS0_S0_x:
	.zero		928


//--------------------- .nv.constant0._Z20kernel_check_threadsPxS_ --------------------------
	.section	.nv.constant0._Z20kernel_check_threadsPxS_,"a",@progbits
	.sectionflags	@""
	.align	4
.nv.constant0._Z20kernel_check_threadsPxS_:
	.zero		912


//--------------------- .nv.constant0._Z17kernel_dotproductPxS_S_x --------------------------
	.section	.nv.constant0._Z17kernel_dotproductPxS_S_x,"a",@progbits
	.sectionflags	@""
	.align	4
.nv.constant0._Z17kernel_dotproductPxS_S_x:
	.zero		928


//--------------------- SYMBOLS --------------------------

	.type		.nv.reservedSmem.offset0,@object
	.size		.nv.reservedSmem.offset0,0x4
	.type		.nv.reservedSmem.cap,@object
	.size		.nv.reservedSmem.cap,0x4
